	.target	sm_90a

	.elftype	@"ET_EXEC"


//--------------------- .note.nv.tkinfo           --------------------------
	.section	.note.nv.tkinfo,"",@"SHT_NOTE"
	.sectionflags	@"SHF_NOTE_NV_TKINFO"
	.tkinfo
        /*0018*/ 	.word	0x00000002
        /*0030*/ 	.string	""
        /*0030*/ 	.string	"ptxas"
        /*0030*/ 	.string	"Cuda compilation tools, release 13.0, V13.0.88"
        /*0030*/ 	.string	"Build cuda_13.0.r13.0/compiler.36424714_0"
        /*0030*/ 	.string	"-arch sm_90a -m 64 "



//--------------------- .note.nv.cuinfo           --------------------------
	.section	.note.nv.cuinfo,"",@"SHT_NOTE"
	.sectionflags	@"SHF_NOTE_NV_CUINFO"
        /*0018*/ 	.short	0x0002
        /*001a*/ 	.short	0x005a
        /*001c*/ 	.short	0x0082
	.zero		2


//--------------------- .nv.info                  --------------------------
	.section	.nv.info,"",@"SHT_CUDA_INFO"
	.align	4


	//----- nvinfo : EIATTR_REGCOUNT
	.align		4
        /*0000*/ 	.byte	0x04, 0x2f
        /*0002*/ 	.short	(.L_15 - .L_14)
	.align		4
.L_14:
        /*0004*/ 	.word	index@(_ZN7cutlass13device_kernelINS_4gemm6kernel13GemmUniversalIN4cute5tupleIJiiiiEEENS1_10collective13CollectiveMmaINS1_34MainloopSm90TmaGmmaWarpSpecializedILi7ENS5_IJNS4_1CILi1EEENSA_ILi4EEESB_EEENS1_32KernelTmaWarpSpecializedPingpongEEENS5_IJNSA_ILi64EEESG_SG_EEEfNS5_IJlSB_lEEEfSI_NS4_8TiledMMAINS4_8MMA_AtomIJNS4_4SM904GMMA29MMA_64x64x8_F32TF32TF32_SS_TNILNSM_7ScaleInE1ELSO_1EEEEEENS4_6LayoutINS5_IJSB_SB_SB_EEENS5_IJNSA_ILi0EEEST_ST_EEEEENS5_IJNS4_10UnderscoreESW_SW_EEEEENS4_23SM90_TMA_LOAD_MULTICASTENS4_14ComposedLayoutINS4_7SwizzleILi3ELi4ELi3EEENS4_18smem_ptr_flag_bitsILi32EEENSR_INS5_IJNSA_ILi8EEENSA_ILi32EEEEEENS5_IJS16_SB_EEEEEEEvNS4_8identityENS4_13SM90_TMA_LOADES1A_vS1B_EENS_8epilogue10collective6detail29Sm90TmaWarpSpecializedAdapterINS1F_15DefaultEpilogueIfSI_SI_NS1E_6thread17LinearCombinationIfLi1EffLNS1J_9ScaleType4KindE0ELNS_15FloatRoundStyleE2EfEENS1_15EpilogueDefaultEEEEEvvEEEEvNT_6ParamsE)
        /*0008*/ 	.word	0x000000a8


	//----- nvinfo : EIATTR_FRAME_SIZE
	.align		4
.L_15:
        /*000c*/ 	.byte	0x04, 0x11
        /*000e*/ 	.short	(.L_17 - .L_16)
	.align		4
.L_16:
        /*0010*/ 	.word	index@(_ZN7cutlass13device_kernelINS_4gemm6kernel13GemmUniversalIN4cute5tupleIJiiiiEEENS1_10collective13CollectiveMmaINS1_34MainloopSm90TmaGmmaWarpSpecializedILi7ENS5_IJNS4_1CILi1EEENSA_ILi4EEESB_EEENS1_32KernelTmaWarpSpecializedPingpongEEENS5_IJNSA_ILi64EEESG_SG_EEEfNS5_IJlSB_lEEEfSI_NS4_8TiledMMAINS4_8MMA_AtomIJNS4_4SM904GMMA29MMA_64x64x8_F32TF32TF32_SS_TNILNSM_7ScaleInE1ELSO_1EEEEEENS4_6LayoutINS5_IJSB_SB_SB_EEENS5_IJNSA_ILi0EEEST_ST_EEEEENS5_IJNS4_10UnderscoreESW_SW_EEEEENS4_23SM90_TMA_LOAD_MULTICASTENS4_14ComposedLayoutINS4_7SwizzleILi3ELi4ELi3EEENS4_18smem_ptr_flag_bitsILi32EEENSR_INS5_IJNSA_ILi8EEENSA_ILi32EEEEEENS5_IJS16_SB_EEEEEEEvNS4_8identityENS4_13SM90_TMA_LOADES1A_vS1B_EENS_8epilogue10collective6detail29Sm90TmaWarpSpecializedAdapterINS1F_15DefaultEpilogueIfSI_SI_NS1E_6thread17LinearCombinationIfLi1EffLNS1J_9ScaleType4KindE0ELNS_15FloatRoundStyleE2EfEENS1_15EpilogueDefaultEEEEEvvEEEEvNT_6ParamsE)
        /*0014*/ 	.word	0x00000008


	//----- nvinfo : EIATTR_MIN_STACK_SIZE
	.align		4
.L_17:
        /*0018*/ 	.byte	0x04, 0x12
        /*001a*/ 	.short	(.L_19 - .L_18)
	.align		4
.L_18:
        /*001c*/ 	.word	index@(_ZN7cutlass13device_kernelINS_4gemm6kernel13GemmUniversalIN4cute5tupleIJiiiiEEENS1_10collective13CollectiveMmaINS1_34MainloopSm90TmaGmmaWarpSpecializedILi7ENS5_IJNS4_1CILi1EEENSA_ILi4EEESB_EEENS1_32KernelTmaWarpSpecializedPingpongEEENS5_IJNSA_ILi64EEESG_SG_EEEfNS5_IJlSB_lEEEfSI_NS4_8TiledMMAINS4_8MMA_AtomIJNS4_4SM904GMMA29MMA_64x64x8_F32TF32TF32_SS_TNILNSM_7ScaleInE1ELSO_1EEEEEENS4_6LayoutINS5_IJSB_SB_SB_EEENS5_IJNSA_ILi0EEEST_ST_EEEEENS5_IJNS4_10UnderscoreESW_SW_EEEEENS4_23SM90_TMA_LOAD_MULTICASTENS4_14ComposedLayoutINS4_7SwizzleILi3ELi4ELi3EEENS4_18smem_ptr_flag_bitsILi32EEENSR_INS5_IJNSA_ILi8EEENSA_ILi32EEEEEENS5_IJS16_SB_EEEEEEEvNS4_8identityENS4_13SM90_TMA_LOADES1A_vS1B_EENS_8epilogue10collective6detail29Sm90TmaWarpSpecializedAdapterINS1F_15DefaultEpilogueIfSI_SI_NS1E_6thread17LinearCombinationIfLi1EffLNS1J_9ScaleType4KindE0ELNS_15FloatRoundStyleE2EfEENS1_15EpilogueDefaultEEEEEvvEEEEvNT_6ParamsE)
        /*0020*/ 	.word	0x00000008
.L_19:


//--------------------- .nv.compat                --------------------------
	.section	.nv.compat,"",@"SHT_CUDA_COMPAT_INFO"
	.align	4
        /*0000*/ 	.byte	0x02, 0x09, 0x01, 0x00, 0x02, 0x02, 0x04, 0x00, 0x02, 0x05, 0x05, 0x00, 0x03, 0x07, 0x01, 0x01
        /*0010*/ 	.byte	0x02, 0x03, 0x01, 0x00, 0x02, 0x06, 0x01, 0x00, 0x04, 0x0b, 0x08, 0x00, 0x00, 0x00, 0x00, 0x00
        /*0020*/ 	.byte	0x00, 0x00, 0x00, 0x00


//--------------------- .nv.info._ZN7cutlass13device_kernelINS_4gemm6kernel13GemmUniversalIN4cute5tupleIJiiiiEEENS1_10collective13CollectiveMmaINS1_34MainloopSm90TmaGmmaWarpSpecializedILi7ENS5_IJNS4_1CILi1EEENSA_ILi4EEESB_EEENS1_32KernelTmaWarpSpecializedPingpongEEENS5_IJNSA_ILi64EEESG_SG_EEEfNS5_IJlSB_lEEEfSI_NS4_8TiledMMAINS4_8MMA_AtomIJNS4_4SM904GMMA29MMA_64x64x8_F32TF32TF32_SS_TNILNSM_7ScaleInE1ELSO_1EEEEEENS4_6LayoutINS5_IJSB_SB_SB_EEENS5_IJNSA_ILi0EEEST_ST_EEEEENS5_IJNS4_10UnderscoreESW_SW_EEEEENS4_23SM90_TMA_LOAD_MULTICASTENS4_14ComposedLayoutINS4_7SwizzleILi3ELi4ELi3EEENS4_18smem_ptr_flag_bitsILi32EEENSR_INS5_IJNSA_ILi8EEENSA_ILi32EEEEEENS5_IJS16_SB_EEEEEEEvNS4_8identityENS4_13SM90_TMA_LOADES1A_vS1B_EENS_8epilogue10collective6detail29Sm90TmaWarpSpecializedAdapterINS1F_15DefaultEpilogueIfSI_SI_NS1E_6thread17LinearCombinationIfLi1EffLNS1J_9ScaleType4KindE0ELNS_15FloatRoundStyleE2EfEENS1_15EpilogueDefaultEEEEEvvEEEEvNT_6ParamsE --------------------------
	.section	.nv.info._ZN7cutlass13device_kernelINS_4gemm6kernel13GemmUniversalIN4cute5tupleIJiiiiEEENS1_10collective13CollectiveMmaINS1_34MainloopSm90TmaGmmaWarpSpecializedILi7ENS5_IJNS4_1CILi1EEENSA_ILi4EEESB_EEENS1_32KernelTmaWarpSpecializedPingpongEEENS5_IJNSA_ILi64EEESG_SG_EEEfNS5_IJlSB_lEEEfSI_NS4_8TiledMMAINS4_8MMA_AtomIJNS4_4SM904GMMA29MMA_64x64x8_F32TF32TF32_SS_TNILNSM_7ScaleInE1ELSO_1EEEEEENS4_6LayoutINS5_IJSB_SB_SB_EEENS5_IJNSA_ILi0EEEST_ST_EEEEENS5_IJNS4_10UnderscoreESW_SW_EEEEENS4_23SM90_TMA_LOAD_MULTICASTENS4_14ComposedLayoutINS4_7SwizzleILi3ELi4ELi3EEENS4_18smem_ptr_flag_bitsILi32EEENSR_INS5_IJNSA_ILi8EEENSA_ILi32EEEEEENS5_IJS16_SB_EEEEEEEvNS4_8identityENS4_13SM90_TMA_LOADES1A_vS1B_EENS_8epilogue10collective6detail29Sm90TmaWarpSpecializedAdapterINS1F_15DefaultEpilogueIfSI_SI_NS1E_6thread17LinearCombinationIfLi1EffLNS1J_9ScaleType4KindE0ELNS_15FloatRoundStyleE2EfEENS1_15EpilogueDefaultEEEEEvvEEEEvNT_6ParamsE,"",@"SHT_CUDA_INFO"
	.sectionflags	@""
	.align	4


	//----- nvinfo : EIATTR_CUDA_API_VERSION
	.align		4
        /*0000*/ 	.byte	0x04, 0x37
        /*0002*/ 	.short	(.L_21 - .L_20)
.L_20:
        /*0004*/ 	.word	0x00000082


	//----- nvinfo : EIATTR_KPARAM_INFO
	.align		4
.L_21:
        /*0008*/ 	.byte	0x04, 0x17
        /*000a*/ 	.short	(.L_23 - .L_22)
.L_22:
        /*000c*/ 	.word	0x00000000
        /*0010*/ 	.short	0x0000
        /*0012*/ 	.short	0x0070
        /*0014*/ 	.byte	0x00, 0xf0, 0x01, 0x10


	//----- nvinfo : EIATTR_SPARSE_MMA_MASK
	.align		4
.L_23:
        /*0018*/ 	.byte	0x03, 0x50
        /*001a*/ 	.short	0x0000


	//----- nvinfo : EIATTR_MAXREG_COUNT
	.align		4
        /*001c*/ 	.byte	0x03, 0x1b
        /*001e*/ 	.short	0x00a8


	//----- nvinfo : EIATTR_NUM_BARRIERS
	.align		4
        /*0020*/ 	.byte	0x02, 0x4c
        /*0022*/ 	.byte	0x01
	.zero		1


	//----- nvinfo : EIATTR_EXTERNS
	.align		4
        /*0024*/ 	.byte	0x04, 0x0f
        /*0026*/ 	.short	(.L_25 - .L_24)


	//   ....[0]....
	.align		4
.L_24:
        /*0028*/ 	.word	index@(__assertfail)


	//----- nvinfo : EIATTR_ANNOTATIONS
	.align		4
.L_25:
        /*002c*/ 	.byte	0x04, 0x55
        /*002e*/ 	.short	(.L_27 - .L_26)


	//   ....[0]....
.L_26:
        /*0030*/ 	.word	0x00000001
        /*0034*/ 	.byte	0xa0, 0x0d, 0x00, 0x00, 0x01, 0x00, 0x00, 0x00, 0x70, 0x14, 0x00, 0x00, 0x01, 0x00, 0x00, 0x00
        /*0044*/ 	.byte	0x30, 0x43, 0x00, 0x00, 0x01, 0x00, 0x00, 0x00, 0x40, 0x50, 0x00, 0x00


	//----- nvinfo : EIATTR_MERCURY_ISA_VERSION
	.align		4
.L_27:
        /*0050*/ 	.byte	0x03, 0x5f
        /*0052*/ 	.short	0x0101


	//----- nvinfo : EIATTR_INT_WARP_WIDE_INSTR_OFFSETS
	.align		4
        /*0054*/ 	.byte	0x04, 0x31
        /*0056*/ 	.short	(.L_29 - .L_28)


	//   ....[0]....
.L_28:
        /*0058*/ 	.word	0x00000560


	//   ....[1]....
        /*005c*/ 	.word	0x000005a0


	//   ....[2]....
        /*0060*/ 	.word	0x000006d0


	//   ....[3]....
        /*0064*/ 	.word	0x000006e0


	//   ....[4]....
        /*0068*/ 	.word	0x000006f0


	//   ....[5]....
        /*006c*/ 	.word	0x00000700


	//   ....[6]....
        /*0070*/ 	.word	0x000007c0


	//   ....[7]....
        /*0074*/ 	.word	0x00000800


	//----- nvinfo : EIATTR_COOP_GROUP_MASK_REGIDS
	.align		4
.L_29:
        /*0078*/ 	.byte	0x04, 0x29
        /*007a*/ 	.short	(.L_31 - .L_30)


	//   ....[0]....
.L_30:
        /*007c*/ 	.word	0xffffffff


	//   ....[1]....
        /*0080*/ 	.word	0xffffffff


	//   ....[2]....
        /*0084*/ 	.word	0xffffffff


	//   ....[3]....
        /*0088*/ 	.word	0xffffffff


	//   ....[4]....
        /*008c*/ 	.word	0xffffffff


	//   ....[5]....
        /*0090*/ 	.word	0xffffffff


	//   ....[6]....
        /*0094*/ 	.word	0xffffffff


	//----- nvinfo : EIATTR_COOP_GROUP_INSTR_OFFSETS
	.align		4
.L_31:
        /*0098*/ 	.byte	0x04, 0x28
        /*009a*/ 	.short	(.L_33 - .L_32)


	//   ....[0]....
.L_32:
        /*009c*/ 	.word	0x00000070


	//   ....[1]....
        /*00a0*/ 	.word	0x00000080


	//   ....[2]....
        /*00a4*/ 	.word	0x00000140


	//   ....[3]....
        /*00a8*/ 	.word	0x00000340


	//   ....[4]....
        /*00ac*/ 	.word	0x00000380


	//   ....[5]....
        /*00b0*/ 	.word	0x00000410


	//   ....[6]....
        /*00b4*/ 	.word	0x00000950


	//----- nvinfo : EIATTR_REG_RECONFIG
	.align		4
.L_33:
        /*00b8*/ 	.byte	0x01, 0x54
	.zero		2


	//----- nvinfo : EIATTR_SYSCALL_OFFSETS
	.align		4
        /*00bc*/ 	.byte	0x04, 0x46
        /*00be*/ 	.short	(.L_35 - .L_34)


	//   ....[0]....
.L_34:
        /*00c0*/ 	.word	0x00001960


	//----- nvinfo : EIATTR_MBARRIER_INSTR_OFFSETS
	.align		4
.L_35:
        /*00c4*/ 	.byte	0x04, 0x39
        /*00c6*/ 	.short	(.L_37 - .L_36)


	//   ....[0]....
.L_36:
        /*00c8*/ 	.word	0x00000250
        /*00cc*/ 	.word	0x000000ff
        /*00d0*/ 	.word	0x00000000
        /*00d4*/ 	.short	0x0100
        /*00d6*/ 	.byte	0x08
	.zero		1


	//   ....[1]....
        /*00d8*/ 	.word	0x00000260
        /*00dc*/ 	.word	0x000000ff
        /*00e0*/ 	.word	0x00000038
        /*00e4*/ 	.short	0x0100
        /*00e6*/ 	.byte	0x08
	.zero		1


	//   ....[2]....
        /*00e8*/ 	.word	0x00000270
        /*00ec*/ 	.word	0x000000ff
        /*00f0*/ 	.word	0x00000008
        /*00f4*/ 	.short	0x0100
        /*00f6*/ 	.byte	0x08
	.zero		1


	//   ....[3]....
        /*00f8*/ 	.word	0x00000280
        /*00fc*/ 	.word	0x000000ff
        /*0100*/ 	.word	0x00000040
        /*0104*/ 	.short	0x0100
        /*0106*/ 	.byte	0x08
	.zero		1


	//   ....[4]....
        /*0108*/ 	.word	0x00000290
        /*010c*/ 	.word	0x000000ff
        /*0110*/ 	.word	0x00000010
        /*0114*/ 	.short	0x0100
        /*0116*/ 	.byte	0x08
	.zero		1


	//   ....[5]....
        /*0118*/ 	.word	0x000002a0
        /*011c*/ 	.word	0x000000ff
        /*0120*/ 	.word	0x00000048
        /*0124*/ 	.short	0x0100
        /*0126*/ 	.byte	0x08
	.zero		1


	//   ....[6]....
        /*0128*/ 	.word	0x000002b0
        /*012c*/ 	.word	0x000000ff
        /*0130*/ 	.word	0x00000018
        /*0134*/ 	.short	0x0100
        /*0136*/ 	.byte	0x08
	.zero		1


	//   ....[7]....
        /*0138*/ 	.word	0x000002c0
        /*013c*/ 	.word	0x000000ff
        /*0140*/ 	.word	0x00000050
        /*0144*/ 	.short	0x0100
        /*0146*/ 	.byte	0x08
	.zero		1


	//   ....[8]....
        /*0148*/ 	.word	0x000002d0
        /*014c*/ 	.word	0x000000ff
        /*0150*/ 	.word	0x00000020
        /*0154*/ 	.short	0x0100
        /*0156*/ 	.byte	0x08
	.zero		1


	//   ....[9]....
        /*0158*/ 	.word	0x000002e0
        /*015c*/ 	.word	0x000000ff
        /*0160*/ 	.word	0x00000058
        /*0164*/ 	.short	0x0100
        /*0166*/ 	.byte	0x08
	.zero		1


	//   ....[10]....
        /*0168*/ 	.word	0x000002f0
        /*016c*/ 	.word	0x000000ff
        /*0170*/ 	.word	0x00000028
        /*0174*/ 	.short	0x0100
        /*0176*/ 	.byte	0x08
	.zero		1


	//   ....[11]....
        /*0178*/ 	.word	0x00000300
        /*017c*/ 	.word	0x000000ff
        /*0180*/ 	.word	0x00000060
        /*0184*/ 	.short	0x0100
        /*0186*/ 	.byte	0x08
	.zero		1


	//   ....[12]....
        /*0188*/ 	.word	0x00000310
        /*018c*/ 	.word	0x000000ff
        /*0190*/ 	.word	0x00000030
        /*0194*/ 	.short	0x0100
        /*0196*/ 	.byte	0x08
	.zero		1


	//   ....[13]....
        /*0198*/ 	.word	0x00000320
        /*019c*/ 	.word	0x000000ff
        /*01a0*/ 	.word	0x00000068
        /*01a4*/ 	.short	0x0100
        /*01a6*/ 	.byte	0x08
	.zero		1


	//   ....[14]....
        /*01a8*/ 	.word	0x00000830
        /*01ac*/ 	.word	0x000000ff
        /*01b0*/ 	.word	0x000000a0
        /*01b4*/ 	.short	0x0100
        /*01b6*/ 	.byte	0x08
	.zero		1


	//   ....[15]....
        /*01b8*/ 	.word	0x000008b0
        /*01bc*/ 	.word	0x000000ff
        /*01c0*/ 	.word	0x000000a8
        /*01c4*/ 	.short	0x0100
        /*01c6*/ 	.byte	0x08
	.zero		1


	//   ....[16]....
        /*01c8*/ 	.word	0x000008d0
        /*01cc*/ 	.word	0x000000ff
        /*01d0*/ 	.word	0x00000080
        /*01d4*/ 	.short	0x0100
        /*01d6*/ 	.byte	0x09
	.zero		1


	//   ....[17]....
        /*01d8*/ 	.word	0x000008e0
        /*01dc*/ 	.word	0x000000ff
        /*01e0*/ 	.word	0x00000088
        /*01e4*/ 	.short	0x0100
        /*01e6*/ 	.byte	0x09
	.zero		1


	//   ....[18]....
        /*01e8*/ 	.word	0x000008f0
        /*01ec*/ 	.word	0x000000ff
        /*01f0*/ 	.word	0x00000090
        /*01f4*/ 	.short	0x0100
        /*01f6*/ 	.byte	0x09
	.zero		1


	//   ....[19]....
        /*01f8*/ 	.word	0x00000900
        /*01fc*/ 	.word	0x000000ff
        /*0200*/ 	.word	0x00000098
        /*0204*/ 	.short	0x0100
        /*0206*/ 	.byte	0x09
	.zero		1


	//   ....[20]....
        /*0208*/ 	.word	0x00001820
        /*020c*/ 	.word	0x000000ff
        /*0210*/ 	.word	0xfffffff8
        /*0214*/ 	.short	0x010a
        /*0216*/ 	.byte	0x2b
	.zero		1


	//   ....[21]....
        /*0218*/ 	.word	0x000019e0
        /*021c*/ 	.word	0x00000003
        /*0220*/ 	.word	0x00000000
        /*0224*/ 	.short	0x010a
        /*0226*/ 	.byte	0x3f
	.zero		1


	//   ....[22]....
        /*0228*/ 	.word	0x00001a20
        /*022c*/ 	.word	0x00000003
        /*0230*/ 	.word	0x00000000
        /*0234*/ 	.short	0x010a
        /*0236*/ 	.byte	0x3f
	.zero		1


	//   ....[23]....
        /*0238*/ 	.word	0x00001ee0
        /*023c*/ 	.word	0x000000ff
        /*0240*/ 	.word	0x00000000
        /*0244*/ 	.short	0x010a
        /*0246*/ 	.byte	0x04
	.zero		1


	//   ....[24]....
        /*0248*/ 	.word	0x00001f20
        /*024c*/ 	.word	0x000000ff
        /*0250*/ 	.word	0x00000000
        /*0254*/ 	.short	0x010a
        /*0256*/ 	.byte	0x04
	.zero		1


	//   ....[25]....
        /*0258*/ 	.word	0x00002340
        /*025c*/ 	.word	0x00000005
        /*0260*/ 	.word	0x00000000
        /*0264*/ 	.short	0x0101
        /*0266*/ 	.byte	0x3f
	.zero		1


	//   ....[26]....
        /*0268*/ 	.word	0x00002450
        /*026c*/ 	.word	0x00000003
        /*0270*/ 	.word	0x00000000
        /*0274*/ 	.short	0x0101
        /*0276*/ 	.byte	0x30
	.zero		1


	//   ....[27]....
        /*0278*/ 	.word	0x00002580
        /*027c*/ 	.word	0x00000000
        /*0280*/ 	.word	0x00000000
        /*0284*/ 	.short	0x0101
        /*0286*/ 	.byte	0x3f
	.zero		1


	//   ....[28]....
        /*0288*/ 	.word	0x00002600
        /*028c*/ 	.word	0x000000ff
        /*0290*/ 	.word	0x00000008
        /*0294*/ 	.short	0x010a
        /*0296*/ 	.byte	0x2b
	.zero		1


	//   ....[29]....
        /*0298*/ 	.word	0x00004370
        /*029c*/ 	.word	0x00000000
        /*02a0*/ 	.word	0x00000000
        /*02a4*/ 	.short	0x0101
        /*02a6*/ 	.byte	0x30
	.zero		1


	//   ....[30]....
        /*02a8*/ 	.word	0x00004cc0
        /*02ac*/ 	.word	0x0000000e
        /*02b0*/ 	.word	0x00000038
        /*02b4*/ 	.short	0x010a
        /*02b6*/ 	.byte	0x3f
	.zero		1


	//   ....[31]....
        /*02b8*/ 	.word	0x000051e0
        /*02bc*/ 	.word	0x00000006
        /*02c0*/ 	.word	0x000000a8
        /*02c4*/ 	.short	0x0101
        /*02c6*/ 	.byte	0x3f
	.zero		1


	//   ....[32]....
        /*02c8*/ 	.word	0x000058b0
        /*02cc*/ 	.word	0x00000007
        /*02d0*/ 	.word	0x00000000
        /*02d4*/ 	.short	0x010a
        /*02d6*/ 	.byte	0x3f
	.zero		1


	//   ....[33]....
        /*02d8*/ 	.word	0x00005930
        /*02dc*/ 	.word	0x00000006
        /*02e0*/ 	.word	0x00000000
        /*02e4*/ 	.short	0x010a
        /*02e6*/ 	.byte	0x3f
	.zero		1


	//   ....[34]....
        /*02e8*/ 	.word	0x000059c0
        /*02ec*/ 	.word	0x00000007
        /*02f0*/ 	.word	0x00000000
        /*02f4*/ 	.short	0x010a
        /*02f6*/ 	.byte	0x3f
	.zero		1


	//   ....[35]....
        /*02f8*/ 	.word	0x00005a50
        /*02fc*/ 	.word	0x00000006
        /*0300*/ 	.word	0x00000000
        /*0304*/ 	.short	0x010a
        /*0306*/ 	.byte	0x3f
	.zero		1


	//   ....[36]....
        /*0308*/ 	.word	0x00005ae0
        /*030c*/ 	.word	0x00000007
        /*0310*/ 	.word	0x00000000
        /*0314*/ 	.short	0x010a
        /*0316*/ 	.byte	0x3f
	.zero		1


	//   ....[37]....
        /*0318*/ 	.word	0x00005b70
        /*031c*/ 	.word	0x00000006
        /*0320*/ 	.word	0x00000000
        /*0324*/ 	.short	0x010a
        /*0326*/ 	.byte	0x3f
	.zero		1


	//   ....[38]....
        /*0328*/ 	.word	0x00005c00
        /*032c*/ 	.word	0x00000005
        /*0330*/ 	.word	0x00000000
        /*0334*/ 	.short	0x010a
        /*0336*/ 	.byte	0x3f
	.zero		1


	//   ....[39]....
        /*0338*/ 	.word	0x00005c70
        /*033c*/ 	.word	0x00000003
        /*0340*/ 	.word	0xfffffff8
        /*0344*/ 	.short	0x010a
        /*0346*/ 	.byte	0x3f
	.zero		1


	//   ....[40]....
        /*0348*/ 	.word	0x00005cc0
        /*034c*/ 	.word	0x00000003
        /*0350*/ 	.word	0x00000000
        /*0354*/ 	.short	0x010a
        /*0356*/ 	.byte	0x3f
	.zero		1


	//   ....[41]....
        /*0358*/ 	.word	0x00005d20
        /*035c*/ 	.word	0x00000005
        /*0360*/ 	.word	0x00000000
        /*0364*/ 	.short	0x010a
        /*0366*/ 	.byte	0x3f
	.zero		1


	//   ....[42]....
        /*0368*/ 	.word	0x00005d80
        /*036c*/ 	.word	0x00000003
        /*0370*/ 	.word	0x00000008
        /*0374*/ 	.short	0x010a
        /*0376*/ 	.byte	0x3f
	.zero		1


	//   ....[43]....
        /*0378*/ 	.word	0x00005e50
        /*037c*/ 	.word	0x0000000e
        /*0380*/ 	.word	0x00000038
        /*0384*/ 	.short	0x010a
        /*0386*/ 	.byte	0x3f
	.zero		1


	//   ....[44]....
        /*0388*/ 	.word	0x00005f20
        /*038c*/ 	.word	0x00000007
        /*0390*/ 	.word	0x00000000
        /*0394*/ 	.short	0x010a
        /*0396*/ 	.byte	0x3f
	.zero		1


	//   ....[45]....
        /*0398*/ 	.word	0x00005f70
        /*039c*/ 	.word	0x00000006
        /*03a0*/ 	.word	0x00000000
        /*03a4*/ 	.short	0x010a
        /*03a6*/ 	.byte	0x3f
	.zero		1


	//   ....[46]....
        /*03a8*/ 	.word	0x00005fc0
        /*03ac*/ 	.word	0x00000007
        /*03b0*/ 	.word	0x00000000
        /*03b4*/ 	.short	0x010a
        /*03b6*/ 	.byte	0x3f
	.zero		1


	//   ....[47]....
        /*03b8*/ 	.word	0x00006010
        /*03bc*/ 	.word	0x00000006
        /*03c0*/ 	.word	0x00000000
        /*03c4*/ 	.short	0x010a
        /*03c6*/ 	.byte	0x3f
	.zero		1


	//   ....[48]....
        /*03c8*/ 	.word	0x00006060
        /*03cc*/ 	.word	0x00000007
        /*03d0*/ 	.word	0x00000000
        /*03d4*/ 	.short	0x010a
        /*03d6*/ 	.byte	0x3f
	.zero		1


	//   ....[49]....
        /*03d8*/ 	.word	0x000060b0
        /*03dc*/ 	.word	0x00000006
        /*03e0*/ 	.word	0x00000000
        /*03e4*/ 	.short	0x010a
        /*03e6*/ 	.byte	0x3f
	.zero		1


	//----- nvinfo : EIATTR_NUM_MBARRIERS
	.align		4
.L_37:
        /*03e8*/ 	.byte	0x03, 0x38
        /*03ea*/ 	.short	0x0014


	//----- nvinfo : EIATTR_EXIT_INSTR_OFFSETS
	.align		4
        /*03ec*/ 	.byte	0x04, 0x1c
        /*03ee*/ 	.short	(.L_39 - .L_38)


	//   ....[0]....
.L_38:
        /*03f0*/ 	.word	0x00001400


	//   ....[1]....
        /*03f4*/ 	.word	0x00001460


	//   ....[2]....
        /*03f8*/ 	.word	0x000049b0


	//   ....[3]....
        /*03fc*/ 	.word	0x000049e0


	//   ....[4]....
        /*0400*/ 	.word	0x00005c50


	//----- nvinfo : EIATTR_MAX_THREADS
	.align		4
.L_39:
        /*0404*/ 	.byte	0x04, 0x05
        /*0406*/ 	.short	(.L_41 - .L_40)
.L_40:
        /*0408*/ 	.word	0x00000180
        /*040c*/ 	.word	0x00000001
        /*0410*/ 	.word	0x00000001


	//----- nvinfo : EIATTR_CRS_STACK_SIZE
	.align		4
.L_41:
        /*0414*/ 	.byte	0x04, 0x1e
        /*0416*/ 	.short	(.L_43 - .L_42)
.L_42:
        /*0418*/ 	.word	0x00000000


	//----- nvinfo : EIATTR_CBANK_PARAM_SIZE
	.align		4
.L_43:
        /*041c*/ 	.byte	0x03, 0x19
        /*041e*/ 	.short	0x0470


	//----- nvinfo : EIATTR_PARAM_CBANK
	.align		4
        /*0420*/ 	.byte	0x04, 0x0a
        /*0422*/ 	.short	(.L_45 - .L_44)
	.align		4
.L_44:
        /*0424*/ 	.word	index@(.nv.constant0._ZN7cutlass13device_kernelINS_4gemm6kernel13GemmUniversalIN4cute5tupleIJiiiiEEENS1_10collective13CollectiveMmaINS1_34MainloopSm90TmaGmmaWarpSpecializedILi7ENS5_IJNS4_1CILi1EEENSA_ILi4EEESB_EEENS1_32KernelTmaWarpSpecializedPingpongEEENS5_IJNSA_ILi64EEESG_SG_EEEfNS5_IJlSB_lEEEfSI_NS4_8TiledMMAINS4_8MMA_AtomIJNS4_4SM904GMMA29MMA_64x64x8_F32TF32TF32_SS_TNILNSM_7ScaleInE1ELSO_1EEEEEENS4_6LayoutINS5_IJSB_SB_SB_EEENS5_IJNSA_ILi0EEEST_ST_EEEEENS5_IJNS4_10UnderscoreESW_SW_EEEEENS4_23SM90_TMA_LOAD_MULTICASTENS4_14ComposedLayoutINS4_7SwizzleILi3ELi4ELi3EEENS4_18smem_ptr_flag_bitsILi32EEENSR_INS5_IJNSA_ILi8EEENSA_ILi32EEEEEENS5_IJS16_SB_EEEEEEEvNS4_8identityENS4_13SM90_TMA_LOADES1A_vS1B_EENS_8epilogue10collective6detail29Sm90TmaWarpSpecializedAdapterINS1F_15DefaultEpilogueIfSI_SI_NS1E_6thread17LinearCombinationIfLi1EffLNS1J_9ScaleType4KindE0ELNS_15FloatRoundStyleE2EfEENS1_15EpilogueDefaultEEEEEvvEEEEvNT_6ParamsE)
        /*0428*/ 	.short	0x0210
        /*042a*/ 	.short	0x0470


	//----- nvinfo : EIATTR_SW_WAR
	.align		4
.L_45:
        /*042c*/ 	.byte	0x04, 0x36
        /*042e*/ 	.short	(.L_47 - .L_46)
.L_46:
        /*0430*/ 	.word	0x00000008
.L_47:


//--------------------- .nv.callgraph             --------------------------
	.section	.nv.callgraph,"",@"SHT_CUDA_CALLGRAPH"
	.align	4
	.sectionentsize	8
	.align		4
        /*0000*/ 	.word	0x00000000
	.align		4
        /*0004*/ 	.word	0xffffffff
	.align		4
        /*0008*/ 	.word	index@(_ZN7cutlass13device_kernelINS_4gemm6kernel13GemmUniversalIN4cute5tupleIJiiiiEEENS1_10collective13CollectiveMmaINS1_34MainloopSm90TmaGmmaWarpSpecializedILi7ENS5_IJNS4_1CILi1EEENSA_ILi4EEESB_EEENS1_32KernelTmaWarpSpecializedPingpongEEENS5_IJNSA_ILi64EEESG_SG_EEEfNS5_IJlSB_lEEEfSI_NS4_8TiledMMAINS4_8MMA_AtomIJNS4_4SM904GMMA29MMA_64x64x8_F32TF32TF32_SS_TNILNSM_7ScaleInE1ELSO_1EEEEEENS4_6LayoutINS5_IJSB_SB_SB_EEENS5_IJNSA_ILi0EEEST_ST_EEEEENS5_IJNS4_10UnderscoreESW_SW_EEEEENS4_23SM90_TMA_LOAD_MULTICASTENS4_14ComposedLayoutINS4_7SwizzleILi3ELi4ELi3EEENS4_18smem_ptr_flag_bitsILi32EEENSR_INS5_IJNSA_ILi8EEENSA_ILi32EEEEEENS5_IJS16_SB_EEEEEEEvNS4_8identityENS4_13SM90_TMA_LOADES1A_vS1B_EENS_8epilogue10collective6detail29Sm90TmaWarpSpecializedAdapterINS1F_15DefaultEpilogueIfSI_SI_NS1E_6thread17LinearCombinationIfLi1EffLNS1J_9ScaleType4KindE0ELNS_15FloatRoundStyleE2EfEENS1_15EpilogueDefaultEEEEEvvEEEEvNT_6ParamsE)
	.align		4
        /*000c*/ 	.word	index@(__assertfail)
	.align		4
        /*0010*/ 	.word	0x00000000
	.align		4
        /*0014*/ 	.word	0xfffffffe
	.align		4
        /*0018*/ 	.word	0x00000000
	.align		4
        /*001c*/ 	.word	0xfffffffd
	.align		4
        /*0020*/ 	.word	0x00000000
	.align		4
        /*0024*/ 	.word	0xfffffffc


//--------------------- .nv.constant4             --------------------------
	.section	.nv.constant4,"a",@progbits
	.align	8
	.align		8
.nv.constant4:
        /*0000*/ 	.dword	__assertfail
	.align		8
        /*0008*/ 	.dword	__unnamed_1
	.align		8
        /*0010*/ 	.dword	_ZN40_INTERNAL_5ae2b650_4_k_cu_ef1631ff_297444cuda3std3__45__cpo5beginE
	.align		8
        /*0018*/ 	.dword	_ZN40_INTERNAL_5ae2b650_4_k_cu_ef1631ff_297444cuda3std3__45__cpo3endE
	.align		8
        /*0020*/ 	.dword	_ZN40_INTERNAL_5ae2b650_4_k_cu_ef1631ff_297444cuda3std3__45__cpo6cbeginE
	.align		8
        /*0028*/ 	.dword	_ZN40_INTERNAL_5ae2b650_4_k_cu_ef1631ff_297444cuda3std3__45__cpo4cendE
	.align		8
        /*0030*/ 	.dword	_ZN40_INTERNAL_5ae2b650_4_k_cu_ef1631ff_297444cuda3std3__442_GLOBAL__N__5ae2b650_4_k_cu_ef1631ff_297446ignoreE
	.align		8
        /*0038*/ 	.dword	_ZN40_INTERNAL_5ae2b650_4_k_cu_ef1631ff_297444cuda3std3__419piecewise_constructE
	.align		8
        /*0040*/ 	.dword	_ZN40_INTERNAL_5ae2b650_4_k_cu_ef1631ff_297444cuda3std3__48in_placeE
	.align		8
        /*0048*/ 	.dword	_ZN40_INTERNAL_5ae2b650_4_k_cu_ef1631ff_297444cuda3std6ranges3__45__cpo4swapE
	.align		8
        /*0050*/ 	.dword	_ZN40_INTERNAL_5ae2b650_4_k_cu_ef1631ff_297444cuda3std6ranges3__45__cpo9iter_moveE
	.align		8
        /*0058*/ 	.dword	_ZN40_INTERNAL_5ae2b650_4_k_cu_ef1631ff_297444cute7productE
	.align		8
        /*0060*/ 	.dword	_ZN40_INTERNAL_5ae2b650_4_k_cu_ef1631ff_297444cute1_E
	.align		8
        /*0068*/ 	.dword	$str$22
	.align		8
        /*0070*/ 	.dword	$str$23


//--------------------- .text._ZN7cutlass13device_kernelINS_4gemm6kernel13GemmUniversalIN4cute5tupleIJiiiiEEENS1_10collective13CollectiveMmaINS1_34MainloopSm90TmaGmmaWarpSpecializedILi7ENS5_IJNS4_1CILi1EEENSA_ILi4EEESB_EEENS1_32KernelTmaWarpSpecializedPingpongEEENS5_IJNSA_ILi64EEESG_SG_EEEfNS5_IJlSB_lEEEfSI_NS4_8TiledMMAINS4_8MMA_AtomIJNS4_4SM904GMMA29MMA_64x64x8_F32TF32TF32_SS_TNILNSM_7ScaleInE1ELSO_1EEEEEENS4_6LayoutINS5_IJSB_SB_SB_EEENS5_IJNSA_ILi0EEEST_ST_EEEEENS5_IJNS4_10UnderscoreESW_SW_EEEEENS4_23SM90_TMA_LOAD_MULTICASTENS4_14ComposedLayoutINS4_7SwizzleILi3ELi4ELi3EEENS4_18smem_ptr_flag_bitsILi32EEENSR_INS5_IJNSA_ILi8EEENSA_ILi32EEEEEENS5_IJS16_SB_EEEEEEEvNS4_8identityENS4_13SM90_TMA_LOADES1A_vS1B_EENS_8epilogue10collective6detail29Sm90TmaWarpSpecializedAdapterINS1F_15DefaultEpilogueIfSI_SI_NS1E_6thread17LinearCombinationIfLi1EffLNS1J_9ScaleType4KindE0ELNS_15FloatRoundStyleE2EfEENS1_15EpilogueDefaultEEEEEvvEEEEvNT_6ParamsE --------------------------
	.section	.text._ZN7cutlass13device_kernelINS_4gemm6kernel13GemmUniversalIN4cute5tupleIJiiiiEEENS1_10collective13CollectiveMmaINS1_34MainloopSm90TmaGmmaWarpSpecializedILi7ENS5_IJNS4_1CILi1EEENSA_ILi4EEESB_EEENS1_32KernelTmaWarpSpecializedPingpongEEENS5_IJNSA_ILi64EEESG_SG_EEEfNS5_IJlSB_lEEEfSI_NS4_8TiledMMAINS4_8MMA_AtomIJNS4_4SM904GMMA29MMA_64x64x8_F32TF32TF32_SS_TNILNSM_7ScaleInE1ELSO_1EEEEEENS4_6LayoutINS5_IJSB_SB_SB_EEENS5_IJNSA_ILi0EEEST_ST_EEEEENS5_IJNS4_10UnderscoreESW_SW_EEEEENS4_23SM90_TMA_LOAD_MULTICASTENS4_14ComposedLayoutINS4_7SwizzleILi3ELi4ELi3EEENS4_18smem_ptr_flag_bitsILi32EEENSR_INS5_IJNSA_ILi8EEENSA_ILi32EEEEEENS5_IJS16_SB_EEEEEEEvNS4_8identityENS4_13SM90_TMA_LOADES1A_vS1B_EENS_8epilogue10collective6detail29Sm90TmaWarpSpecializedAdapterINS1F_15DefaultEpilogueIfSI_SI_NS1E_6thread17LinearCombinationIfLi1EffLNS1J_9ScaleType4KindE0ELNS_15FloatRoundStyleE2EfEENS1_15EpilogueDefaultEEEEEvvEEEEvNT_6ParamsE,"ax",@progbits
	.align	128
.text._ZN7cutlass13device_kernelINS_4gemm6kernel13GemmUniversalIN4cute5tupleIJiiiiEEENS1_10collective13CollectiveMmaINS1_34MainloopSm90TmaGmmaWarpSpecializedILi7ENS5_IJNS4_1CILi1EEENSA_ILi4EEESB_EEENS1_32KernelTmaWarpSpecializedPingpongEEENS5_IJNSA_ILi64EEESG_SG_EEEfNS5_IJlSB_lEEEfSI_NS4_8TiledMMAINS4_8MMA_AtomIJNS4_4SM904GMMA29MMA_64x64x8_F32TF32TF32_SS_TNILNSM_7ScaleInE1ELSO_1EEEEEENS4_6LayoutINS5_IJSB_SB_SB_EEENS5_IJNSA_ILi0EEEST_ST_EEEEENS5_IJNS4_10UnderscoreESW_SW_EEEEENS4_23SM90_TMA_LOAD_MULTICASTENS4_14ComposedLayoutINS4_7SwizzleILi3ELi4ELi3EEENS4_18smem_ptr_flag_bitsILi32EEENSR_INS5_IJNSA_ILi8EEENSA_ILi32EEEEEENS5_IJS16_SB_EEEEEEEvNS4_8identityENS4_13SM90_TMA_LOADES1A_vS1B_EENS_8epilogue10collective6detail29Sm90TmaWarpSpecializedAdapterINS1F_15DefaultEpilogueIfSI_SI_NS1E_6thread17LinearCombinationIfLi1EffLNS1J_9ScaleType4KindE0ELNS_15FloatRoundStyleE2EfEENS1_15EpilogueDefaultEEEEEvvEEEEvNT_6ParamsE:
        .type           _ZN7cutlass13device_kernelINS_4gemm6kernel13GemmUniversalIN4cute5tupleIJiiiiEEENS1_10collective13CollectiveMmaINS1_34MainloopSm90TmaGmmaWarpSpecializedILi7ENS5_IJNS4_1CILi1EEENSA_ILi4EEESB_EEENS1_32KernelTmaWarpSpecializedPingpongEEENS5_IJNSA_ILi64EEESG_SG_EEEfNS5_IJlSB_lEEEfSI_NS4_8TiledMMAINS4_8MMA_AtomIJNS4_4SM904GMMA29MMA_64x64x8_F32TF32TF32_SS_TNILNSM_7ScaleInE1ELSO_1EEEEEENS4_6LayoutINS5_IJSB_SB_SB_EEENS5_IJNSA_ILi0EEEST_ST_EEEEENS5_IJNS4_10UnderscoreESW_SW_EEEEENS4_23SM90_TMA_LOAD_MULTICASTENS4_14ComposedLayoutINS4_7SwizzleILi3ELi4ELi3EEENS4_18smem_ptr_flag_bitsILi32EEENSR_INS5_IJNSA_ILi8EEENSA_ILi32EEEEEENS5_IJS16_SB_EEEEEEEvNS4_8identityENS4_13SM90_TMA_LOADES1A_vS1B_EENS_8epilogue10collective6detail29Sm90TmaWarpSpecializedAdapterINS1F_15DefaultEpilogueIfSI_SI_NS1E_6thread17LinearCombinationIfLi1EffLNS1J_9ScaleType4KindE0ELNS_15FloatRoundStyleE2EfEENS1_15EpilogueDefaultEEEEEvvEEEEvNT_6ParamsE,@function
        .size           _ZN7cutlass13device_kernelINS_4gemm6kernel13GemmUniversalIN4cute5tupleIJiiiiEEENS1_10collective13CollectiveMmaINS1_34MainloopSm90TmaGmmaWarpSpecializedILi7ENS5_IJNS4_1CILi1EEENSA_ILi4EEESB_EEENS1_32KernelTmaWarpSpecializedPingpongEEENS5_IJNSA_ILi64EEESG_SG_EEEfNS5_IJlSB_lEEEfSI_NS4_8TiledMMAINS4_8MMA_AtomIJNS4_4SM904GMMA29MMA_64x64x8_F32TF32TF32_SS_TNILNSM_7ScaleInE1ELSO_1EEEEEENS4_6LayoutINS5_IJSB_SB_SB_EEENS5_IJNSA_ILi0EEEST_ST_EEEEENS5_IJNS4_10UnderscoreESW_SW_EEEEENS4_23SM90_TMA_LOAD_MULTICASTENS4_14ComposedLayoutINS4_7SwizzleILi3ELi4ELi3EEENS4_18smem_ptr_flag_bitsILi32EEENSR_INS5_IJNSA_ILi8EEENSA_ILi32EEEEEENS5_IJS16_SB_EEEEEEEvNS4_8identityENS4_13SM90_TMA_LOADES1A_vS1B_EENS_8epilogue10collective6detail29Sm90TmaWarpSpecializedAdapterINS1F_15DefaultEpilogueIfSI_SI_NS1E_6thread17LinearCombinationIfLi1EffLNS1J_9ScaleType4KindE0ELNS_15FloatRoundStyleE2EfEENS1_15EpilogueDefaultEEEEEvvEEEEvNT_6ParamsE,(.L_x_145 - _ZN7cutlass13device_kernelINS_4gemm6kernel13GemmUniversalIN4cute5tupleIJiiiiEEENS1_10collective13CollectiveMmaINS1_34MainloopSm90TmaGmmaWarpSpecializedILi7ENS5_IJNS4_1CILi1EEENSA_ILi4EEESB_EEENS1_32KernelTmaWarpSpecializedPingpongEEENS5_IJNSA_ILi64EEESG_SG_EEEfNS5_IJlSB_lEEEfSI_NS4_8TiledMMAINS4_8MMA_AtomIJNS4_4SM904GMMA29MMA_64x64x8_F32TF32TF32_SS_TNILNSM_7ScaleInE1ELSO_1EEEEEENS4_6LayoutINS5_IJSB_SB_SB_EEENS5_IJNSA_ILi0EEEST_ST_EEEEENS5_IJNS4_10UnderscoreESW_SW_EEEEENS4_23SM90_TMA_LOAD_MULTICASTENS4_14ComposedLayoutINS4_7SwizzleILi3ELi4ELi3EEENS4_18smem_ptr_flag_bitsILi32EEENSR_INS5_IJNSA_ILi8EEENSA_ILi32EEEEEENS5_IJS16_SB_EEEEEEEvNS4_8identityENS4_13SM90_TMA_LOADES1A_vS1B_EENS_8epilogue10collective6detail29Sm90TmaWarpSpecializedAdapterINS1F_15DefaultEpilogueIfSI_SI_NS1E_6thread17LinearCombinationIfLi1EffLNS1J_9ScaleType4KindE0ELNS_15FloatRoundStyleE2EfEENS1_15EpilogueDefaultEEEEEvvEEEEvNT_6ParamsE)
        .other          _ZN7cutlass13device_kernelINS_4gemm6kernel13GemmUniversalIN4cute5tupleIJiiiiEEENS1_10collective13CollectiveMmaINS1_34MainloopSm90TmaGmmaWarpSpecializedILi7ENS5_IJNS4_1CILi1EEENSA_ILi4EEESB_EEENS1_32KernelTmaWarpSpecializedPingpongEEENS5_IJNSA_ILi64EEESG_SG_EEEfNS5_IJlSB_lEEEfSI_NS4_8TiledMMAINS4_8MMA_AtomIJNS4_4SM904GMMA29MMA_64x64x8_F32TF32TF32_SS_TNILNSM_7ScaleInE1ELSO_1EEEEEENS4_6LayoutINS5_IJSB_SB_SB_EEENS5_IJNSA_ILi0EEEST_ST_EEEEENS5_IJNS4_10UnderscoreESW_SW_EEEEENS4_23SM90_TMA_LOAD_MULTICASTENS4_14ComposedLayoutINS4_7SwizzleILi3ELi4ELi3EEENS4_18smem_ptr_flag_bitsILi32EEENSR_INS5_IJNSA_ILi8EEENSA_ILi32EEEEEENS5_IJS16_SB_EEEEEEEvNS4_8identityENS4_13SM90_TMA_LOADES1A_vS1B_EENS_8epilogue10collective6detail29Sm90TmaWarpSpecializedAdapterINS1F_15DefaultEpilogueIfSI_SI_NS1E_6thread17LinearCombinationIfLi1EffLNS1J_9ScaleType4KindE0ELNS_15FloatRoundStyleE2EfEENS1_15EpilogueDefaultEEEEEvvEEEEvNT_6ParamsE,@"STO_CUDA_ENTRY STV_DEFAULT"
_ZN7cutlass13device_kernelINS_4gemm6kernel13GemmUniversalIN4cute5tupleIJiiiiEEENS1_10collective13CollectiveMmaINS1_34MainloopSm90TmaGmmaWarpSpecializedILi7ENS5_IJNS4_1CILi1EEENSA_ILi4EEESB_EEENS1_32KernelTmaWarpSpecializedPingpongEEENS5_IJNSA_ILi64EEESG_SG_EEEfNS5_IJlSB_lEEEfSI_NS4_8TiledMMAINS4_8MMA_AtomIJNS4_4SM904GMMA29MMA_64x64x8_F32TF32TF32_SS_TNILNSM_7ScaleInE1ELSO_1EEEEEENS4_6LayoutINS5_IJSB_SB_SB_EEENS5_IJNSA_ILi0EEEST_ST_EEEEENS5_IJNS4_10UnderscoreESW_SW_EEEEENS4_23SM90_TMA_LOAD_MULTICASTENS4_14ComposedLayoutINS4_7SwizzleILi3ELi4ELi3EEENS4_18smem_ptr_flag_bitsILi32EEENSR_INS5_IJNSA_ILi8EEENSA_ILi32EEEEEENS5_IJS16_SB_EEEEEEEvNS4_8identityENS4_13SM90_TMA_LOADES1A_vS1B_EENS_8epilogue10collective6detail29Sm90TmaWarpSpecializedAdapterINS1F_15DefaultEpilogueIfSI_SI_NS1E_6thread17LinearCombinationIfLi1EffLNS1J_9ScaleType4KindE0ELNS_15FloatRoundStyleE2EfEENS1_15EpilogueDefaultEEEEEvvEEEEvNT_6ParamsE:
[----:B------:R-:W0:Y:S02]  /*0000*/  LDC R1, c[0x0][0x28] ;  /* 0x00000a00ff017b82 */ /* 0x000e240000000800 */
[----:B0-----:R-:W-:Y:S01]  /*0010*/  VIADD R1, R1, 0xfffffff8 ;  /* 0xfffffff801017836 */ /* 0x001fe20000000000 */
[----:B------:R-:W0:Y:S01]  /*0020*/  S2R R4, SR_TID.X ;  /* 0x0000000000047919 */ /* 0x000e220000002100 */
[----:B------:R-:W-:Y:S01]  /*0030*/  ELECT P0, URZ, PT ;  /* 0x00000000003f782f */ /* 0x000fe20003800000 */
[----:B------:R-:W-:Y:S01]  /*0040*/  BSSY B0, `(.L_x_0) ;  /* 0x000000f000007945 */ /* 0x000fe20003800000 */
[--C-:B0-----:R-:W-:Y:S02]  /*0050*/  SHF.R.U32.HI R0, RZ, 0x5, R4.reuse ;  /* 0x00000005ff007819 */ /* 0x101fe40000011604 */
[----:B------:R-:W-:-:S03]  /*0060*/  SHF.R.U32.HI R7, RZ, 0x7, R4 ;  /* 0x00000007ff077819 */ /* 0x000fc60000011604 */
[----:B------:R-:W0:Y:S04]  /*0070*/  SHFL.IDX PT, R2, R0, RZ, 0x1f ;  /* 0x00001fff00027589 */ /* 0x000e2800000e0000 */
[----:B------:R1:W2:Y:S01]  /*0080*/  SHFL.IDX PT, R8, R7, RZ, 0x1f ;  /* 0x00001fff07087589 */ /* 0x0002a200000e0000 */
[----:B0-----:R-:W-:-:S13]  /*0090*/  ISETP.NE.OR P0, PT, R2, RZ, !P0 ;  /* 0x000000ff0200720c */ /* 0x001fda0004705670 */
[----:B-12---:R-:W-:Y:S05]  /*00a0*/  @P0 BRA `(.L_x_1) ;  /* 0x0000000000200947 */ /* 0x006fea0003800000 */
[----:B------:R-:W-:Y:S02]  /*00b0*/  ULDC.64 UR4, c[0x0][0x198] ;  /* 0x0000660000047ab9 */ /* 0x000fe40000000a00 */
[----:B------:R-:W-:Y:S02]  /*00c0*/  UIADD3 UR6, UP0, UR4, 0xf0, URZ ;  /* 0x000000f004067890 */ /* 0x000fe4000ff1e03f */
[----:B------:R-:W-:Y:S02]  /*00d0*/  UIADD3 UR4, UP1, UR4, 0x1f0, URZ ;  /* 0x000001f004047890 */ /* 0x000fe4000ff3e03f */
[----:B------:R-:W-:Y:S02]  /*00e0*/  UIADD3.X UR7, URZ, UR5, URZ, UP0, !UPT ;  /* 0x000000053f077290 */ /* 0x000fe400087fe43f */
[----:B------:R-:W-:-:S07]  /*00f0*/  UIADD3.X UR5, URZ, UR5, URZ, UP1, !UPT ;  /* 0x000000053f057290 */ /* 0x000fce0008ffe43f */
[----:B------:R0:W-:Y:S02]  /*0100*/  UTMACCTL.PF [UR6] ;  /* 0x00000000060079b9 */ /* 0x0001e40008040000 */
[----:B------:R0:W-:Y:S02]  /*0110*/  UTMACCTL.PF [UR4] ;  /* 0x00000000040079b9 */ /* 0x0001e40008040000 */
[----:B0-----:R-:W-:Y:S01]  /*0120*/  NOP ;  /* 0x0000000000007918 */ /* 0x001fe20000000000 */
.L_x_1:
[----:B------:R-:W-:Y:S05]  /*0130*/  BSYNC B0 ;  /* 0x0000000000007941 */ /* 0x000fea0003800000 */
.L_x_0:
[----:B------:R-:W0:Y:S01]  /*0140*/  SHFL.IDX PT, R9, R0, RZ, 0x1f ;  /* 0x00001fff00097589 */ /* 0x000e2200000e0000 */
[----:B------:R-:W-:Y:S02]  /*0150*/  SHF.R.S32.HI R3, RZ, 0x1f, R4 ;  /* 0x0000001fff037819 */ /* 0x000fe40000011404 */
[----:B0-----:R-:W-:-:S13]  /*0160*/  ISETP.NE.AND P0, PT, R9, RZ, PT ;  /* 0x000000ff0900720c */ /* 0x001fda0003f05270 */
[----:B------:R-:W-:Y:S05]  /*0170*/  @P0 BRA `(.L_x_2) ;  /* 0x0000000000700947 */ /* 0x000fea0003800000 */
[----:B------:R-:W0:Y:S01]  /*0180*/  S2UR UR8, SR_CgaCtaId ;  /* 0x00000000000879c3 */ /* 0x000e220000008800 */
[----:B------:R-:W-:Y:S01]  /*0190*/  UMOV UR4, 0x400 ;  /* 0x0000040000047882 */ /* 0x000fe20000000000 */
[----:B------:R-:W-:Y:S01]  /*01a0*/  UMOV UR5, 0x1 ;  /* 0x0000000100057882 */ /* 0x000fe20000000000 */
[----:B------:R-:W-:Y:S01]  /*01b0*/  UMOV UR6, 0x4 ;  /* 0x0000000400067882 */ /* 0x000fe20000000000 */
[----:B------:R-:W-:Y:S01]  /*01c0*/  ELECT P0, URZ, PT ;  /* 0x00000000003f782f */ /* 0x000fe20003800000 */
[----:B------:R-:W-:-:S04]  /*01d0*/  UIADD3 UR6, -UR6, 0x100000, URZ ;  /* 0x0010000006067890 */ /* 0x000fc8000fffe13f */
[----:B------:R-:W-:Y:S02]  /*01e0*/  USHF.L.U32 UR7, UR6, 0xb, URZ ;  /* 0x0000000b06077899 */ /* 0x000fe4000800063f */
[----:B------:R-:W-:Y:S02]  /*01f0*/  USHF.L.U32 UR6, UR6, 0x1, URZ ;  /* 0x0000000106067899 */ /* 0x000fe4000800063f */
[----:B0-----:R-:W-:Y:S02]  /*0200*/  ULEA UR8, UR8, UR4, 0x18 ;  /* 0x0000000408087291 */ /* 0x001fe4000f8ec03f */
[----:B------:R-:W-:-:S04]  /*0210*/  UIADD3 UR4, -UR5, 0x100000, URZ ;  /* 0x0010000005047890 */ /* 0x000fc8000fffe13f */
[----:B------:R-:W-:Y:S02]  /*0220*/  USHF.L.U32 UR5, UR4, 0xb, URZ ;  /* 0x0000000b04057899 */ /* 0x000fe4000800063f */
[----:B------:R-:W-:Y:S01]  /*0230*/  USHF.L.U32 UR4, UR4, 0x1, URZ ;  /* 0x0000000104047899 */ /* 0x000fe2000800063f */
[----:B------:R-:W0:Y:S11]  /*0240*/  FENCE.VIEW.ASYNC.S ;  /* 0x00000000000073c6 */ /* 0x000e360000000000 */
[----:B0-----:R0:W1:Y:S01]  /*0250*/  SYNCS.EXCH.64 URZ, [UR8], UR4 ;  /* 0x00000004083f75b2 */ /* 0x0010620008000100 */
[----:B------:R0:W2:Y:S01]  /*0260*/  SYNCS.EXCH.64 URZ, [UR8+0x38], UR6 ;  /* 0x00003806083f75b2 */ /* 0x0000a20008000100 */
[----:B------:R0:W3:Y:S01]  /*0270*/  SYNCS.EXCH.64 URZ, [UR8+0x8], UR4 ;  /* 0x00000804083f75b2 */ /* 0x0000e20008000100 */
[----:B------:R0:W4:Y:S01]  /*0280*/  SYNCS.EXCH.64 URZ, [UR8+0x40], UR6 ;  /* 0x00004006083f75b2 */ /* 0x0001220008000100 */
[----:B------:R0:W0:Y:S01]  /*0290*/  SYNCS.EXCH.64 URZ, [UR8+0x10], UR4 ;  /* 0x00001004083f75b2 */ /* 0x0000220008000100 */
        /* <DEDUP_REMOVED lines=9> */
[----:B------:R-:W-:Y:S01]  /*0330*/  NOP ;  /* 0x0000000000007918 */ /* 0x000fe20000000000 */
.L_x_2:
[----:B------:R-:W5:Y:S01]  /*0340*/  SHFL.IDX PT, R12, R0, RZ, 0x1f ;  /* 0x00001fff000c7589 */ /* 0x000f6200000e0000 */
[----:B------:R-:W-:Y:S01]  /*0350*/  LEA.HI R3, R3, R4, RZ, 0x7 ;  /* 0x0000000403037211 */ /* 0x000fe200078f38ff */
[----:B------:R-:W1:Y:S01]  /*0360*/  S2UR UR12, SR_CTAID.X ;  /* 0x00000000000c79c3 */ /* 0x000e620000002500 */
[----:B------:R-:W-:Y:S01]  /*0370*/  ELECT P0, URZ, PT ;  /* 0x00000000003f782f */ /* 0x000fe20003800000 */
[----:B------:R2:W3:Y:S01]  /*0380*/  SHFL.IDX PT, R11, R0, RZ, 0x1f ;  /* 0x00001fff000b7589 */ /* 0x0004e200000e0000 */
[----:B------:R-:W-:Y:S02]  /*0390*/  LOP3.LUT R3, R3, 0xffffff80, RZ, 0xc0, !PT ;  /* 0xffffff8003037812 */ /* 0x000fe400078ec0ff */
[----:B------:R-:W-:Y:S01]  /*03a0*/  ELECT P1, URZ, PT ;  /* 0x00000000003f782f */ /* 0x000fe20003820000 */
[----:B------:R-:W-:Y:S01]  /*03b0*/  NOP ;  /* 0x0000000000007918 */ /* 0x000fe20000000000 */
[----:B------:R-:W4:Y:S01]  /*03c0*/  S2R R6, SR_CTAID.Y ;  /* 0x0000000000067919 */ /* 0x000f220000002600 */
[----:B0-----:R-:W-:Y:S01]  /*03d0*/  ULDC UR4, c[0x0][0x150] ;  /* 0x0000540000047ab9 */ /* 0x001fe20000000800 */
[----:B------:R-:W-:Y:S01]  /*03e0*/  IMAD.IADD R5, R4, 0x1, -R3 ;  /* 0x0000000104057824 */ /* 0x000fe200078e0a03 */
[----:B------:R-:W0:Y:S01]  /*03f0*/  LDC R25, c[0x0][0x148] ;  /* 0x00005200ff197b82 */ /* 0x000e220000000800 */
[----:B--2---:R-:W-:Y:S01]  /*0400*/  SHF.R.S32.HI R0, RZ, 0x1f, R9 ;  /* 0x0000001fff007819 */ /* 0x004fe20000011409 */
[----:B------:R-:W2:Y:S01]  /*0410*/  SHFL.IDX PT, R15, R7, RZ, 0x1f ;  /* 0x00001fff070f7589 */ /* 0x000ea200000e0000 */
[----:B------:R-:W-:Y:S01]  /*0420*/  UMOV UR11, 0x80 ;  /* 0x00000080000b7882 */ /* 0x000fe20000000000 */
[----:B------:R-:W-:Y:S01]  /*0430*/  SHF.R.S32.HI R20, RZ, 0x1f, R5 ;  /* 0x0000001fff147819 */ /* 0x000fe20000011405 */
[----:B------:R-:W-:Y:S01]  /*0440*/  NOP ;  /* 0x0000000000007918 */ /* 0x000fe20000000000 */
[----:B------:R-:W-:Y:S01]  /*0450*/  LEA.HI R0, R0, R9, RZ, 0x2 ;  /* 0x0000000900007211 */ /* 0x000fe200078f10ff */
[----:B------:R-:W-:Y:S01]  /*0460*/  VIADD R35, R8, 0xffffffff ;  /* 0xffffffff08237836 */ /* 0x000fe20000000000 */
[----:B------:R-:W-:Y:S01]  /*0470*/  LEA.HI R3, R20, R5, RZ, 0x3 ;  /* 0x0000000514037211 */ /* 0x000fe200078f18ff */
[----:B------:R-:W2:Y:S01]  /*0480*/  LDC R13, c[0x0][0x140] ;  /* 0x00005000ff0d7b82 */ /* 0x000ea20000000800 */
[----:B------:R-:W-:-:S02]  /*0490*/  LOP3.LUT R0, R0, 0x3ffffffc, RZ, 0xc0, !PT ;  /* 0x3ffffffc00007812 */ /* 0x000fc400078ec0ff */
[--C-:B------:R-:W-:Y:S02]  /*04a0*/  SHF.R.S32.HI R10, RZ, 0x3, R3.reuse ;  /* 0x00000003ff0a7819 */ /* 0x100fe40000011403 */
[----:B------:R-:W-:Y:S01]  /*04b0*/  SHF.R.S32.HI R3, RZ, 0x1f, R3 ;  /* 0x0000001fff037819 */ /* 0x000fe20000011403 */
[----:B------:R-:W-:Y:S01]  /*04c0*/  IMAD.IADD R0, R9, 0x1, -R0 ;  /* 0x0000000109007824 */ /* 0x000fe200078e0a00 */
[----:B-----5:R-:W-:Y:S02]  /*04d0*/  ISETP.NE.OR P0, PT, R12, RZ, !P0 ;  /* 0x000000ff0c00720c */ /* 0x020fe40004705670 */
[----:B------:R-:W-:Y:S01]  /*04e0*/  LEA.HI R3, R3, R10, RZ, 0x2 ;  /* 0x0000000a03037211 */ /* 0x000fe200078f10ff */
[----:B------:R-:W5:Y:S01]  /*04f0*/  LDC R12, c[0x0][0x144] ;  /* 0x00005100ff0c7b82 */ /* 0x000f620000000800 */
[----:B---3--:R-:W-:Y:S02]  /*0500*/  ISETP.NE.OR P1, PT, R11, RZ, !P1 ;  /* 0x000000ff0b00720c */ /* 0x008fe40004f25670 */
[----:B------:R-:W-:-:S02]  /*0510*/  LOP3.LUT R11, R3, 0xfffffffc, RZ, 0xc0, !PT ;  /* 0xfffffffc030b7812 */ /* 0x000fc400078ec0ff */
[----:B------:R-:W-:Y:S02]  /*0520*/  SHF.R.S32.HI R3, RZ, 0x1f, R2 ;  /* 0x0000001fff037819 */ /* 0x000fe40000011402 */
[----:B------:R-:W-:Y:S01]  /*0530*/  ISETP.GE.U32.AND P5, PT, R35, 0x2, PT ;  /* 0x000000022300780c */ /* 0x000fe20003fa6070 */
[----:B------:R-:W-:Y:S01]  /*0540*/  IMAD.IADD R11, R10, 0x1, -R11 ;  /* 0x000000010a0b7824 */ /* 0x000fe200078e0a0b */
[----:B-1----:R-:W-:Y:S01]  /*0550*/  I2FP.F32.U32 R10, UR12 ;  /* 0x0000000c000a7c45 */ /* 0x002fe20008201000 */
[----:B------:R-:W-:Y:S01]  /*0560*/  VOTEU.ALL UP0, P0 ;  /* 0x00000000003f7886 */ /* 0x000fe20000000000 */
[----:B----4-:R-:W-:Y:S01]  /*0570*/  I2FP.F32.U32 R9, R6 ;  /* 0x0000000600097245 */ /* 0x010fe20000201000 */
[----:B------:R-:W-:Y:S01]  /*0580*/  IMAD R0, R0, 0x4, R11 ;  /* 0x0000000400007824 */ /* 0x000fe200078e020b */
[----:B------:R-:W-:Y:S01]  /*0590*/  LEA.HI R3, R3, R2, RZ, 0x2 ;  /* 0x0000000203037211 */ /* 0x000fe200078f10ff */
[----:B------:R-:W-:Y:S01]  /*05a0*/  VOTEU.ALL UP1, P1 ;  /* 0x00000000003f7886 */ /* 0x000fe20000820000 */
[----:B------:R-:W-:Y:S01]  /*05b0*/  FMUL R10, R10, UR4 ;  /* 0x000000040a0a7c20 */ /* 0x000fe20008400000 */
[----:B------:R-:W1:Y:S01]  /*05c0*/  @!UP0 S2UR UR7, SR_CgaCtaId ;  /* 0x00000000000789c3 */ /* 0x000e620000008800 */
[----:B------:R-:W-:Y:S01]  /*05d0*/  ULDC UR4, c[0x0][0x154] ;  /* 0x0000550000047ab9 */ /* 0x000fe20000000800 */
[----:B------:R-:W-:Y:S01]  /*05e0*/  LOP3.LUT R3, R3, 0xfffffffc, RZ, 0xc0, !PT ;  /* 0xfffffffc03037812 */ /* 0x000fe200078ec0ff */
[----:B------:R-:W-:Y:S01]  /*05f0*/  FMUL R9, R9, UR4 ;  /* 0x0000000409097c20 */ /* 0x000fe20008400000 */
[----:B------:R-:W-:Y:S01]  /*0600*/  UMOV UR4, 0x20 ;  /* 0x0000002000047882 */ /* 0x000fe20000000000 */
[----:B------:R-:W3:Y:S01]  /*0610*/  F2I.U32.TRUNC.NTZ R10, R10 ;  /* 0x0000000a000a7305 */ /* 0x000ee2000020f000 */
[----:B------:R-:W-:Y:S01]  /*0620*/  @!UP0 UMOV UR6, 0x400 ;  /* 0x0000040000068882 */ /* 0x000fe20000000000 */
[----:B------:R-:W-:Y:S01]  /*0630*/  IMAD.IADD R14, R2, 0x1, -R3 ;  /* 0x00000001020e7824 */ /* 0x000fe200078e0a03 */
[----:B------:R-:W4:Y:S01]  /*0640*/  @!UP1 S2UR UR10, SR_CgaCtaId ;  /* 0x00000000000a99c3 */ /* 0x000f220000008800 */
[----:B------:R-:W-:Y:S01]  /*0650*/  IMAD.SHL.U32 R3, R0, 0x4, RZ ;  /* 0x0000000400037824 */ /* 0x000fe200078e00ff */
[----:B------:R-:W-:-:S04]  /*0660*/  @!UP0 UIADD3 UR4, -UR4, 0x100000, URZ ;  /* 0x0010000004048890 */ /* 0x000fc8000fffe13f */
[----:B------:R-:W-:Y:S02]  /*0670*/  @!UP0 USHF.L.U32 UR5, UR4, 0xb, URZ ;  /* 0x0000000b04058899 */ /* 0x000fe4000800063f */
[----:B------:R-:W-:Y:S01]  /*0680*/  @!UP0 USHF.L.U32 UR4, UR4, 0x1, URZ ;  /* 0x0000000104048899 */ /* 0x000fe2000800063f */
[----:B--2---:R-:W-:Y:S01]  /*0690*/  ISETP.EQ.U32.AND P3, PT, R13, 0x1, PT ;  /* 0x000000010d00780c */ /* 0x004fe20003f62070 */
[----:B------:R-:W-:Y:S01]  /*06a0*/  @!UP1 UMOV UR9, 0x400 ;  /* 0x0000040000099882 */ /* 0x000fe20000000000 */
[----:B------:R-:W2:Y:S01]  /*06b0*/  F2I.U32.TRUNC.NTZ R9, R9 ;  /* 0x0000000900097305 */ /* 0x000ea2000020f000 */
[----:B------:R-:W-:Y:S01]  /*06c0*/  LOP3.LUT R56, R0, 0xc, R3, 0x78, !PT ;  /* 0x0000000c00387812 */ /* 0x000fe200078e7803 */
[----:B------:R-:W-:Y:S01]  /*06d0*/  VOTEU.ALL UP2, P1 ;  /* 0x00000000003f7886 */ /* 0x000fe20000840000 */
[----:B------:R-:W-:Y:S01]  /*06e0*/  VOTEU.ALL UP3, P1 ;  /* 0x00000000003f7886 */ /* 0x000fe20000860000 */
[----:B------:R-:W-:Y:S01]  /*06f0*/  VOTEU.ALL UP4, P1 ;  /* 0x00000000003f7886 */ /* 0x000fe20000880000 */
[----:B------:R-:W-:Y:S01]  /*0700*/  VOTEU.ALL UP5, P1 ;  /* 0x00000000003f7886 */ /* 0x000fe200008a0000 */
[----:B------:R-:W-:Y:S01]  /*0710*/  ISETP.NE.AND P1, PT, R14, 0x3, PT ;  /* 0x000000030e00780c */ /* 0x000fe20003f25270 */
[----:B---3--:R-:W-:Y:S01]  /*0720*/  IMAD.MOV R21, RZ, RZ, -R10 ;  /* 0x000000ffff157224 */ /* 0x008fe200078e0a0a */
[----:B------:R-:W-:-:S02]  /*0730*/  R2UR UR43, R15 ;  /* 0x000000000f2b72ca */ /* 0x000fc400000e0000 */
[----:B------:R-:W-:Y:S01]  /*0740*/  ISETP.EQ.OR P1, PT, R14, RZ, !P1 ;  /* 0x000000ff0e00720c */ /* 0x000fe20004f22670 */
[----:B-1----:R-:W-:Y:S01]  /*0750*/  @!UP0 ULEA UR8, UR7, UR6, 0x18 ;  /* 0x0000000607088291 */ /* 0x002fe2000f8ec03f */
[----:B-----5:R-:W-:Y:S01]  /*0760*/  IMAD R21, R12, R21, UR12 ;  /* 0x0000000c0c157e24 */ /* 0x020fe2000f8e0215 */
[----:B------:R-:W-:-:S04]  /*0770*/  @!UP1 UIADD3 UR6, -UR11, 0x100000, URZ ;  /* 0x001000000b069890 */ /* 0x000fc8000fffe13f */
[----:B------:R-:W-:Y:S02]  /*0780*/  @!UP1 USHF.L.U32 UR7, UR6, 0xb, URZ ;  /* 0x0000000b06079899 */ /* 0x000fe4000800063f */
[----:B------:R-:W-:Y:S01]  /*0790*/  @!UP1 USHF.L.U32 UR6, UR6, 0x1, URZ ;  /* 0x0000000106069899 */ /* 0x000fe2000800063f */
[C---:B------:R-:W-:Y:S01]  /*07a0*/  ISETP.EQ.AND P1, PT, R8.reuse, RZ, P1 ;  /* 0x000000ff0800720c */ /* 0x040fe20000f22270 */
[----:B--2---:R-:W-:Y:S01]  /*07b0*/  IMAD.MOV R24, RZ, RZ, -R9 ;  /* 0x000000ffff187224 */ /* 0x004fe200078e0a09 */
[----:B------:R-:W-:Y:S01]  /*07c0*/  VOTEU.ALL UP0, P0 ;  /* 0x00000000003f7886 */ /* 0x000fe20000000000 */
[----:B------:R-:W-:Y:S01]  /*07d0*/  ISETP.NE.AND P2, PT, R8, RZ, PT ;  /* 0x000000ff0800720c */ /* 0x000fe20003f45270 */
[----:B----4-:R-:W-:Y:S01]  /*07e0*/  @!UP1 ULEA UR9, UR10, UR9, 0x18 ;  /* 0x000000090a099291 */ /* 0x010fe2000f8ec03f */
[----:B0-----:R-:W-:Y:S01]  /*07f0*/  IMAD R3, R25, R24, R6 ;  /* 0x0000001819037224 */ /* 0x001fe200078e0206 */
[----:B------:R-:W-:Y:S01]  /*0800*/  VOTEU.ALL UP1, P0 ;  /* 0x00000000003f7886 */ /* 0x000fe20000020000 */
[----:B------:R-:W-:Y:S01]  /*0810*/  LOP3.LUT P0, RZ, R5, 0x7, RZ, 0xc0, !PT ;  /* 0x0000000705ff7812 */ /* 0x000fe2000780c0ff */
[----:B------:R-:W0:Y:S02]  /*0820*/  FENCE.VIEW.ASYNC.S ;  /* 0x00000000000073c6 */ /* 0x000e240000000000 */
[----:B0-----:R0:W1:Y:S01]  /*0830*/  @!UP0 SYNCS.EXCH.64 URZ, [UR8+0xa0], UR4 ;  /* 0x0000a004083f85b2 */ /* 0x0010620008000100 */
[----:B------:R-:W-:-:S02]  /*0840*/  SEL R23, RZ, 0x1, !P1 ;  /* 0x00000001ff177807 */ /* 0x000fc40004800000 */
[----:B------:R-:W-:Y:S02]  /*0850*/  ISETP.NE.AND P4, PT, R3, R56, PT ;  /* 0x000000380300720c */ /* 0x000fe40003f85270 */
[----:B------:R-:W-:Y:S02]  /*0860*/  ISETP.LT.U32.AND P0, PT, R56, 0x4, !P0 ;  /* 0x000000043800780c */ /* 0x000fe40004701070 */
[----:B------:R-:W-:Y:S02]  /*0870*/  ISETP.EQ.OR P4, PT, R21, RZ, !P4 ;  /* 0x000000ff1500720c */ /* 0x000fe40006782670 */
[----:B------:R-:W-:Y:S02]  /*0880*/  SEL R23, R23, 0x2, P5 ;  /* 0x0000000217177807 */ /* 0x000fe40002800000 */
[----:B------:R-:W-:-:S04]  /*0890*/  PLOP3.LUT P0, PT, P0, P4, PT, 0x80, 0x0 ;  /* 0x000000000000781c */ /* 0x000fc80000709070 */
[----:B------:R-:W-:Y:S01]  /*08a0*/  P2R R71, PR, RZ, 0x1 ;  /* 0x00000001ff477803 */ /* 0x000fe20000000000 */
[----:B------:R0:W2:Y:S01]  /*08b0*/  @!UP1 SYNCS.EXCH.64 URZ, [UR8+0xa8], UR4 ;  /* 0x0000a804083f95b2 */ /* 0x0000a20008000100 */
[----:B------:R-:W-:Y:S01]  /*08c0*/  NOP ;  /* 0x0000000000007918 */ /* 0x000fe20000000000 */
[----:B------:R0:W3:Y:S01]  /*08d0*/  @!UP2 SYNCS.EXCH.64 URZ, [UR9+0x80], UR6 ;  /* 0x00008006093fa5b2 */ /* 0x0000e20008000100 */
[----:B------:R0:W4:Y:S01]  /*08e0*/  @!UP3 SYNCS.EXCH.64 URZ, [UR9+0x88], UR6 ;  /* 0x00008806093fb5b2 */ /* 0x0001220008000100 */
[----:B------:R0:W0:Y:S01]  /*08f0*/  @!UP4 SYNCS.EXCH.64 URZ, [UR9+0x90], UR6 ;  /* 0x00009006093fc5b2 */ /* 0x0000220008000100 */
[----:B------:R0:W0:Y:S01]  /*0900*/  @!UP5 SYNCS.EXCH.64 URZ, [UR9+0x98], UR6 ;  /* 0x00009806093fd5b2 */ /* 0x0000220008000100 */
[----:B------:R-:W-:Y:S01]  /*0910*/  NOP ;  /* 0x0000000000007918 */ /* 0x000fe20000000000 */
[----:B------:R-:W-:Y:S05]  /*0920*/  @!P3 BRA `(.L_x_3) ;  /* 0x000000000008b947 */ /* 0x000fea0003800000 */
[----:B01234-:R-:W-:Y:S01]  /*0930*/  UCGABAR_ARV ;  /* 0x00000000000079c7 */ /* 0x01ffe20008000000 */
[----:B------:R-:W-:Y:S05]  /*0940*/  BRA `(.L_x_4) ;  /* 0x0000000000047947 */ /* 0x000fea0003800000 */
.L_x_3:
[----:B01234-:R-:W-:Y:S01]  /*0950*/  NOP ;  /* 0x0000000000007918 */ /* 0x01ffe20000000000 */
.L_x_4:
[----:B------:R-:W-:Y:S01]  /*0960*/  ULDC.64 UR4, c[0x0][0x598] ;  /* 0x0001660000047ab9 */ /* 0x000fe20000000a00 */
[----:B------:R-:W-:Y:S01]  /*0970*/  ULDC.64 UR36, c[0x0][0x208] ;  /* 0x0000820000247ab9 */ /* 0x000fe20000000a00 */
[----:B------:R-:W-:-:S04]  /*0980*/  ISETP.NE.U32.AND P0, PT, RZ, UR4, PT ;  /* 0x00000004ff007c0c */ /* 0x000fc8000bf05070 */
[----:B------:R-:W-:-:S13]  /*0990*/  ISETP.NE.AND.EX P0, PT, RZ, UR5, PT, P0 ;  /* 0x00000005ff007c0c */ /* 0x000fda000bf05300 */
[----:B------:R-:W-:Y:S05]  /*09a0*/  @!P0 BRA `(.L_x_5) ;  /* 0x00000000001c8947 */ /* 0x000fea0003800000 */
[----:B------:R-:W0:Y:S02]  /*09b0*/  LDC.64 R2, c[0x0][0x598] ;  /* 0x00016600ff027b82 */ /* 0x000e240000000a00 */
[----:B0-----:R-:W2:Y:S02]  /*09c0*/  LDG.E.64 R2, desc[UR36][R2.64] ;  /* 0x0000002402027981 */ /* 0x001ea4000c1e1b00 */
[----:B--2---:R-:W-:-:S04]  /*09d0*/  ISETP.NE.U32.AND P0, PT, R2, RZ, PT ;  /* 0x000000ff0200720c */ /* 0x004fc80003f05070 */
[----:B------:R-:W-:-:S13]  /*09e0*/  ISETP.NE.AND.EX P0, PT, R3, RZ, PT, P0 ;  /* 0x000000ff0300720c */ /* 0x000fda0003f05300 */
[----:B------:R-:W-:Y:S05]  /*09f0*/  @!P0 BRA `(.L_x_5) ;  /* 0x0000000000088947 */ /* 0x000fea0003800000 */
[----:B------:R0:W5:Y:S01]  /*0a00*/  LD.E R57, desc[UR36][R2.64] ;  /* 0x0000002402397980 */ /* 0x000162000c101900 */
[----:B------:R-:W-:Y:S05]  /*0a10*/  BRA `(.L_x_6) ;  /* 0x0000000000247947 */ /* 0x000fea0003800000 */
.L_x_5:
[----:B------:R-:W-:Y:S02]  /*0a20*/  ULDC.64 UR4, c[0x0][0x588] ;  /* 0x0001620000047ab9 */ /* 0x000fe40000000a00 */
[----:B------:R-:W-:-:S04]  /*0a30*/  ISETP.NE.U32.AND P0, PT, RZ, UR4, PT ;  /* 0x00000004ff007c0c */ /* 0x000fc8000bf05070 */
[----:B------:R-:W-:-:S13]  /*0a40*/  ISETP.NE.AND.EX P0, PT, RZ, UR5, PT, P0 ;  /* 0x00000005ff007c0c */ /* 0x000fda000bf05300 */
[----:B------:R-:W-:Y:S05]  /*0a50*/  @!P0 BRA `(.L_x_7) ;  /* 0x00000000000c8947 */ /* 0x000fea0003800000 */
[----:B------:R-:W0:Y:S02]  /*0a60*/  LDC.64 R2, c[0x0][0x588] ;  /* 0x00016200ff027b82 */ /* 0x000e240000000a00 */
[----:B0-----:R1:W5:Y:S01]  /*0a70*/  LDG.E R57, desc[UR36][R2.64] ;  /* 0x0000002402397981 */ /* 0x001362000c1e1900 */
[----:B------:R-:W-:Y:S05]  /*0a80*/  BRA `(.L_x_6) ;  /* 0x0000000000087947 */ /* 0x000fea0003800000 */
.L_x_7:
[----:B------:R-:W-:Y:S02]  /*0a90*/  ULDC UR4, c[0x0][0x580] ;  /* 0x0001600000047ab9 */ /* 0x000fe40000000800 */
[----:B------:R-:W-:-:S07]  /*0aa0*/  IMAD.U32 R57, RZ, RZ, UR4 ;  /* 0x00000004ff397e24 */ /* 0x000fce000f8e00ff */
.L_x_6:
[----:B------:R-:W-:Y:S02]  /*0ab0*/  ULDC.64 UR4, c[0x0][0x5a0] ;  /* 0x0001680000047ab9 */ /* 0x000fe40000000a00 */
[----:B------:R-:W-:-:S04]  /*0ac0*/  ISETP.NE.U32.AND P0, PT, RZ, UR4, PT ;  /* 0x00000004ff007c0c */ /* 0x000fc8000bf05070 */
[----:B------:R-:W-:-:S13]  /*0ad0*/  ISETP.NE.AND.EX P0, PT, RZ, UR5, PT, P0 ;  /* 0x00000005ff007c0c */ /* 0x000fda000bf05300 */
[----:B------:R-:W-:Y:S05]  /*0ae0*/  @!P0 BRA `(.L_x_8) ;  /* 0x00000000001c8947 */ /* 0x000fea0003800000 */
[----:B01----:R-:W0:Y:S02]  /*0af0*/  LDC.64 R2, c[0x0][0x5a0] ;  /* 0x00016800ff027b82 */ /* 0x003e240000000a00 */
[----:B0-----:R-:W2:Y:S02]  /*0b00*/  LDG.E.64 R2, desc[UR36][R2.64] ;  /* 0x0000002402027981 */ /* 0x001ea4000c1e1b00 */
[----:B--2---:R-:W-:-:S04]  /*0b10*/  ISETP.NE.U32.AND P0, PT, R2, RZ, PT ;  /* 0x000000ff0200720c */ /* 0x004fc80003f05070 */
[----:B------:R-:W-:-:S13]  /*0b20*/  ISETP.NE.AND.EX P0, PT, R3, RZ, PT, P0 ;  /* 0x000000ff0300720c */ /* 0x000fda0003f05300 */
[----:B------:R-:W-:Y:S05]  /*0b30*/  @!P0 BRA `(.L_x_8) ;  /* 0x0000000000088947 */ /* 0x000fea0003800000 */
[----:B------:R0:W5:Y:S01]  /*0b40*/  LD.E R58, desc[UR36][R2.64] ;  /* 0x00000024023a7980 */ /* 0x000162000c101900 */
[----:B------:R-:W-:Y:S05]  /*0b50*/  BRA `(.L_x_9) ;  /* 0x0000000000247947 */ /* 0x000fea0003800000 */
.L_x_8:
[----:B------:R-:W-:Y:S02]  /*0b60*/  ULDC.64 UR4, c[0x0][0x590] ;  /* 0x0001640000047ab9 */ /* 0x000fe40000000a00 */
[----:B------:R-:W-:-:S04]  /*0b70*/  ISETP.NE.U32.AND P0, PT, RZ, UR4, PT ;  /* 0x00000004ff007c0c */ /* 0x000fc8000bf05070 */
[----:B------:R-:W-:-:S13]  /*0b80*/  ISETP.NE.AND.EX P0, PT, RZ, UR5, PT, P0 ;  /* 0x00000005ff007c0c */ /* 0x000fda000bf05300 */
[----:B------:R-:W-:Y:S05]  /*0b90*/  @!P0 BRA `(.L_x_10) ;  /* 0x00000000000c8947 */ /* 0x000fea0003800000 */
[----:B------:R-:W2:Y:S02]  /*0ba0*/  LDC.64 R58, c[0x0][0x590] ;  /* 0x00016400ff3a7b82 */ /* 0x000ea40000000a00 */
[----:B--2---:R2:W5:Y:S01]  /*0bb0*/  LDG.E R58, desc[UR36][R58.64] ;  /* 0x000000243a3a7981 */ /* 0x004562000c1e1900 */
[----:B------:R-:W-:Y:S05]  /*0bc0*/  BRA `(.L_x_9) ;  /* 0x0000000000087947 */ /* 0x000fea0003800000 */
.L_x_10:
[----:B------:R-:W-:Y:S02]  /*0bd0*/  ULDC UR4, c[0x0][0x584] ;  /* 0x0001610000047ab9 */ /* 0x000fe40000000800 */
[----:B------:R-:W-:-:S07]  /*0be0*/  IMAD.U32 R58, RZ, RZ, UR4 ;  /* 0x00000004ff3a7e24 */ /* 0x000fce000f8e00ff */
.L_x_9:
[----:B01----:R-:W0:Y:S01]  /*0bf0*/  LDC R2, c[0x0][0x65c] ;  /* 0x00019700ff027b82 */ /* 0x003e220000000800 */
[----:B------:R-:W-:Y:S01]  /*0c00*/  ULDC UR6, c[0x0][0x28c] ;  /* 0x0000a30000067ab9 */ /* 0x000fe20000000800 */
[----:B------:R-:W-:Y:S01]  /*0c10*/  ISETP.NE.AND P0, PT, R8, 0x2, PT ;  /* 0x000000020800780c */ /* 0x000fe20003f05270 */
[----:B------:R-:W-:Y:S01]  /*0c20*/  UIADD3 UR6, UR6, 0x3f, URZ ;  /* 0x0000003f06067890 */ /* 0x000fe2000fffe03f */
[----:B------:R-:W-:Y:S01]  /*0c30*/  IMAD.U32 R8, RZ, RZ, UR12 ;  /* 0x0000000cff087e24 */ /* 0x000fe2000f8e00ff */
[----:B------:R-:W-:Y:S01]  /*0c40*/  UMOV UR38, URZ ;  /* 0x0000003f00267c82 */ /* 0x000fe20008000000 */
[----:B------:R-:W-:Y:S01]  /*0c50*/  UMOV UR39, URZ ;  /* 0x0000003f00277c82 */ /* 0x000fe20008000000 */
[----:B------:R-:W-:Y:S01]  /*0c60*/  USHF.R.S32.HI UR7, URZ, 0x1f, UR6 ;  /* 0x0000001f3f077899 */ /* 0x000fe20008011406 */
[----:B------:R-:W-:-:S03]  /*0c70*/  ULDC.64 UR8, c[0x0][0x650] ;  /* 0x0001940000087ab9 */ /* 0x000fc60000000a00 */
[----:B------:R-:W-:-:S04]  /*0c80*/  ULEA.HI UR7, UR7, UR6, URZ, 0x6 ;  /* 0x0000000607077291 */ /* 0x000fc8000f8f303f */
[----:B------:R-:W-:Y:S01]  /*0c90*/  USHF.R.S32.HI UR40, URZ, 0x6, UR7 ;  /* 0x000000063f287899 */ /* 0x000fe20008011407 */
[----:B0-----:R-:W-:-:S13]  /*0ca0*/  ISETP.NE.AND P1, PT, R2, 0x1, PT ;  /* 0x000000010200780c */ /* 0x001fda0003f25270 */
[----:B------:R-:W0:Y:S01]  /*0cb0*/  @P1 LDC R17, c[0x0][0x10] ;  /* 0x00000400ff111b82 */ /* 0x000e220000000800 */
[----:B------:R-:W-:Y:S02]  /*0cc0*/  @P1 IMAD.MOV.U32 R7, RZ, RZ, RZ ;  /* 0x000000ffff071224 */ /* 0x000fe400078e00ff */
[----:B------:R-:W-:-:S05]  /*0cd0*/  @P1 IMAD.MOV.U32 R9, RZ, RZ, RZ ;  /* 0x000000ffff091224 */ /* 0x000fca00078e00ff */
[----:B------:R-:W1:Y:S01]  /*0ce0*/  @!P1 LDC R3, c[0x0][0xc] ;  /* 0x00000300ff039b82 */ /* 0x000e620000000800 */
[----:B------:R-:W-:Y:S01]  /*0cf0*/  ULDC UR4, c[0x0][0xc] ;  /* 0x0000030000047ab9 */ /* 0x000fe20000000800 */
[----:B------:R-:W-:Y:S02]  /*0d00*/  ULDC UR5, c[0x0][0x10] ;  /* 0x0000040000057ab9 */ /* 0x000fe40000000800 */
[----:B------:R-:W-:-:S04]  /*0d10*/  UIMAD.WIDE.U32 UR4, UR4, UR5, URZ ;  /* 0x00000005040472a5 */ /* 0x000fc8000f8e003f */
[----:B------:R-:W3:Y:S01]  /*0d20*/  LDC R0, c[0x0][0x14] ;  /* 0x00000500ff007b82 */ /* 0x000ee20000000800 */
[----:B0-----:R-:W-:-:S04]  /*0d30*/  @P1 IMAD.WIDE.U32 R16, R17, UR12, R6 ;  /* 0x0000000c11101c25 */ /* 0x001fc8000f8e0006 */
[----:B------:R-:W-:Y:S02]  /*0d40*/  @P1 IMAD.IADD R17, R17, 0x1, R9 ;  /* 0x0000000111111824 */ /* 0x000fe400078e0209 */
[----:B------:R-:W-:Y:S02]  /*0d50*/  IMAD.MOV.U32 R9, RZ, RZ, RZ ;  /* 0x000000ffff097224 */ /* 0x000fe400078e00ff */
[----:B-1----:R-:W-:-:S04]  /*0d60*/  @!P1 IMAD.WIDE.U32 R8, R6, R3, R8 ;  /* 0x0000000306089225 */ /* 0x002fc800078e0008 */
[----:B------:R-:W-:Y:S02]  /*0d70*/  @!P1 IMAD.MOV.U32 R16, RZ, RZ, R8 ;  /* 0x000000ffff109224 */ /* 0x000fe400078e0008 */
[----:B---3--:R-:W-:-:S04]  /*0d80*/  IMAD.WIDE.U32 R10, R0, UR4, RZ ;  /* 0x00000004000a7c25 */ /* 0x008fc8000f8e00ff */
[----:B------:R-:W-:Y:S01]  /*0d90*/  IMAD R3, R0, UR5, RZ ;  /* 0x0000000500037c24 */ /* 0x000fe2000f8e02ff */
[----:B------:R0:W-:Y:S01]  /*0da0*/  STL.64 [R1], R10 ;  /* 0x0000000a01007387 */ /* 0x0001e20000100a00 */
[----:B------:R-:W-:Y:S02]  /*0db0*/  @!P1 IMAD.MOV.U32 R17, RZ, RZ, R9 ;  /* 0x000000ffff119224 */ /* 0x000fe400078e0009 */
[----:B------:R-:W-:Y:S01]  /*0dc0*/  IMAD.IADD R0, R11, 0x1, R3 ;  /* 0x000000010b007824 */ /* 0x000fe200078e0203 */
[----:B------:R-:W-:Y:S06]  /*0dd0*/  @P0 BRA `(.L_x_11) ;  /* 0x0000000000280947 */ /* 0x000fec0003800000 */
[----:B------:R-:W-:Y:S01]  /*0de0*/  UIMAD.WIDE.U32 UR4, UR40, 0x24924925, URZ ;  /* 0x24924925280478a5 */ /* 0x000fe2000f8e003f */
[----:B------:R-:W-:Y:S01]  /*0df0*/  IADD3 R16, P0, R16, R10, RZ ;  /* 0x0000000a10107210 */ /* 0x000fe20007f1e0ff */
[----:B------:R-:W-:Y:S02]  /*0e00*/  UISETP.GE.U32.AND UP0, UPT, UR40, 0x7, UPT ;  /* 0x000000072800788c */ /* 0x000fe4000bf06070 */
[----:B------:R-:W-:Y:S02]  /*0e10*/  UIADD3 UR4, -UR5, UR40, URZ ;  /* 0x0000002805047290 */ /* 0x000fe4000fffe13f */
[----:B------:R-:W-:Y:S01]  /*0e20*/  IMAD.X R17, R0, 0x1, R17, P0 ;  /* 0x0000000100117824 */ /* 0x000fe200000e0611 */
[----:B------:R-:W-:Y:S01]  /*0e30*/  UMOV UR39, URZ ;  /* 0x0000003f00277c82 */ /* 0x000fe20008000000 */
[----:B------:R-:W-:-:S04]  /*0e40*/  ULEA.HI UR4, UR4, UR5, URZ, 0x1f ;  /* 0x0000000504047291 */ /* 0x000fc8000f8ff83f */
[----:B------:R-:W-:-:S04]  /*0e50*/  USHF.R.U32.HI UR4, URZ, 0x2, UR4 ;  /* 0x000000023f047899 */ /* 0x000fc80008011604 */
[----:B------:R-:W-:Y:S02]  /*0e60*/  @UP0 ULOP3.LUT UR39, UR4, 0x1, URZ, 0xc0, !UPT ;  /* 0x0000000104270892 */ /* 0x000fe4000f8ec03f */
[----:B------:R-:W-:-:S12]  /*0e70*/  UIMAD UR38, UR4, -0x7, UR40 ;  /* 0xfffffff9042678a4 */ /* 0x000fd8000f8e0228 */
.L_x_11:
[----:B------:R-:W-:Y:S01]  /*0e80*/  ISETP.GE.U32.AND P0, PT, R16, UR8, PT ;  /* 0x0000000810007c0c */ /* 0x000fe2000bf06070 */
[----:B------:R-:W-:Y:S01]  /*0e90*/  IMAD.MOV.U32 R22, RZ, RZ, -0x1 ;  /* 0xffffffffff167424 */ /* 0x000fe200078e00ff */
[----:B------:R-:W-:Y:S01]  /*0ea0*/  PRMT R3, RZ, 0x7610, R3 ;  /* 0x00007610ff037816 */ /* 0x000fe20000000003 */
[----:B------:R-:W-:Y:S01]  /*0eb0*/  IMAD.MOV.U32 R18, RZ, RZ, -0x1 ;  /* 0xffffffffff127424 */ /* 0x000fe200078e00ff */
[----:B------:R-:W-:Y:S01]  /*0ec0*/  ISETP.GE.U32.AND.EX P0, PT, R17, UR9, PT, P0 ;  /* 0x0000000911007c0c */ /* 0x000fe2000bf06100 */
[----:B------:R-:W-:-:S12]  /*0ed0*/  IMAD.MOV.U32 R19, RZ, RZ, -0x1 ;  /* 0xffffffffff137424 */ /* 0x000fd800078e00ff */
[----:B------:R-:W-:Y:S05]  /*0ee0*/  @P0 BRA `(.L_x_12) ;  /* 0x0000000400280947 */ /* 0x000fea0003800000 */
[----:B------:R-:W1:Y:S01]  /*0ef0*/  LDC.64 R18, c[0x0][0x628] ;  /* 0x00018a00ff127b82 */ /* 0x000e620000000a00 */
[----:B------:R-:W-:Y:S02]  /*0f00*/  IMAD.MOV.U32 R8, RZ, RZ, R16 ;  /* 0x000000ffff087224 */ /* 0x000fe400078e0010 */
[----:B------:R-:W-:-:S05]  /*0f10*/  IMAD.MOV.U32 R9, RZ, RZ, R17 ;  /* 0x000000ffff097224 */ /* 0x000fca00078e0011 */
[----:B------:R-:W3:Y:S08]  /*0f20*/  LDC R22, c[0x0][0x630] ;  /* 0x00018c00ff167b82 */ /* 0x000ef00000000800 */
[----:B------:R-:W4:Y:S01]  /*0f30*/  LDC.64 R26, c[0x0][0x620] ;  /* 0x00018800ff1a7b82 */ /* 0x000f220000000a00 */
[----:B-1----:R-:W-:-:S04]  /*0f40*/  ISETP.NE.U32.AND P0, PT, R18, RZ, PT ;  /* 0x000000ff1200720c */ /* 0x002fc80003f05070 */
[----:B------:R-:W-:-:S13]  /*0f50*/  ISETP.NE.AND.EX P0, PT, R19, RZ, PT, P0 ;  /* 0x000000ff1300720c */ /* 0x000fda0003f05300 */
[----:B---34-:R-:W-:Y:S05]  /*0f60*/  @!P0 BRA `(.L_x_13) ;  /* 0x0000000000288947 */ /* 0x018fea0003800000 */
[----:B------:R-:W1:Y:S02]  /*0f70*/  LDC R3, c[0x0][0x634] ;  /* 0x00018d00ff037b82 */ /* 0x000e640000000800 */
[----:B-1----:R-:W-:-:S05]  /*0f80*/  IADD3 R3, P0, R16, R3, RZ ;  /* 0x0000000310037210 */ /* 0x002fca0007f1e0ff */
[----:B------:R-:W-:-:S04]  /*0f90*/  IMAD.X R15, RZ, RZ, R17, P0 ;  /* 0x000000ffff0f7224 */ /* 0x000fc800000e0611 */
[----:B------:R-:W-:-:S04]  /*0fa0*/  IMAD.WIDE.U32 R8, R15, R18, RZ ;  /* 0x000000120f087225 */ /* 0x000fc800078e00ff */
[----:B0-----:R-:W-:-:S04]  /*0fb0*/  IMAD.WIDE.U32 R10, P0, R3, R19, R8 ;  /* 0x00000013030a7225 */ /* 0x001fc80007800008 */
[----:B------:R-:W-:-:S04]  /*0fc0*/  IMAD.WIDE.U32 R8, R3, R18, RZ ;  /* 0x0000001203087225 */ /* 0x000fc800078e00ff */
[----:B------:R-:W-:Y:S01]  /*0fd0*/  IMAD.X R13, RZ, RZ, RZ, P0 ;  /* 0x000000ffff0d7224 */ /* 0x000fe200000e06ff */
[----:B------:R-:W-:Y:S01]  /*0fe0*/  IADD3 RZ, P0, R9, R10, RZ ;  /* 0x0000000a09ff7210 */ /* 0x000fe20007f1e0ff */
[----:B------:R-:W-:-:S04]  /*0ff0*/  IMAD.MOV.U32 R12, RZ, RZ, R11 ;  /* 0x000000ffff0c7224 */ /* 0x000fc800078e000b */
[----:B------:R-:W-:-:S08]  /*1000*/  IMAD.WIDE.U32.X R8, R15, R19, R12, P0 ;  /* 0x000000130f087225 */ /* 0x000fd000000e040c */
.L_x_13:
[----:B------:R-:W1:Y:S01]  /*1010*/  LDC.64 R30, c[0x0][0x640] ;  /* 0x00019000ff1e7b82 */ /* 0x000e620000000a00 */
[-CC-:B------:R-:W-:Y:S02]  /*1020*/  SHF.R.U64 R32, R8, R22.reuse, R9.reuse ;  /* 0x0000001608207219 */ /* 0x180fe40000001209 */
[----:B------:R-:W-:Y:S02]  /*1030*/  SHF.R.U32.HI R3, RZ, R22, R9 ;  /* 0x00000016ff037219 */ /* 0x000fe40000011609 */
[----:B0-----:R-:W-:-:S03]  /*1040*/  IADD3 R11, P0, RZ, -R32, RZ ;  /* 0x80000020ff0b7210 */ /* 0x001fc60007f1e0ff */
[----:B------:R-:W0:Y:S02]  /*1050*/  LDC R12, c[0x0][0x618] ;  /* 0x00018600ff0c7b82 */ /* 0x000e240000000800 */
[----:B------:R-:W-:Y:S02]  /*1060*/  IMAD.X R3, RZ, RZ, ~R3, P0 ;  /* 0x000000ffff037224 */ /* 0x000fe400000e0e03 */
[----:B------:R-:W-:-:S04]  /*1070*/  IMAD.WIDE.U32 R8, R11, R26, R16 ;  /* 0x0000001a0b087225 */ /* 0x000fc800078e0010 */
[----:B------:R-:W3:Y:S01]  /*1080*/  LDC R22, c[0x0][0x608] ;  /* 0x00018200ff167b82 */ /* 0x000ee20000000800 */
[----:B------:R-:W-:-:S04]  /*1090*/  IMAD R10, R3, R26, RZ ;  /* 0x0000001a030a7224 */ /* 0x000fc800078e02ff */
[----:B------:R-:W-:Y:S02]  /*10a0*/  IMAD R3, R11, R27, R10 ;  /* 0x0000001b0b037224 */ /* 0x000fe400078e020a */
[----:B------:R-:W-:Y:S01]  /*10b0*/  IMAD.MOV.U32 R10, RZ, RZ, -0x1 ;  /* 0xffffffffff0a7424 */ /* 0x000fe200078e00ff */
[----:B------:R-:W4:Y:S01]  /*10c0*/  LDC R29, c[0x0][0x658] ;  /* 0x00019600ff1d7b82 */ /* 0x000f220000000800 */
[----:B------:R-:W-:Y:S01]  /*10d0*/  IMAD.IADD R3, R9, 0x1, R3 ;  /* 0x0000000109037824 */ /* 0x000fe200078e0203 */
[----:B-1----:R-:W-:-:S04]  /*10e0*/  ISETP.NE.U32.AND P0, PT, R30, RZ, PT ;  /* 0x000000ff1e00720c */ /* 0x002fc80003f05070 */
[----:B------:R-:W-:Y:S02]  /*10f0*/  ISETP.NE.AND.EX P0, PT, R31, RZ, PT, P0 ;  /* 0x000000ff1f00720c */ /* 0x000fe40003f05300 */
[----:B------:R-:W1:Y:S01]  /*1100*/  LDC R26, c[0x0][0x600] ;  /* 0x00018000ff1a7b82 */ /* 0x000e620000000800 */
[-CC-:B0-----:R-:W-:Y:S02]  /*1110*/  SHF.R.U64 R18, R8, R12.reuse, R3.reuse ;  /* 0x0000000c08127219 */ /* 0x181fe40000001203 */
[----:B------:R-:W-:-:S05]  /*1120*/  SHF.R.U32.HI R3, RZ, R12, R3 ;  /* 0x0000000cff037219 */ /* 0x000fca0000011603 */
[----:B------:R-:W0:Y:S01]  /*1130*/  LDC R27, c[0x0][0x648] ;  /* 0x00019200ff1b7b82 */ /* 0x000e220000000800 */
[-CC-:B---3--:R-:W-:Y:S02]  /*1140*/  SHF.R.U64 R34, R18, R22.reuse, R3.reuse ;  /* 0x0000001612227219 */ /* 0x188fe40000001203 */
[----:B------:R-:W-:Y:S01]  /*1150*/  SHF.R.U32.HI R8, RZ, R22, R3 ;  /* 0x00000016ff087219 */ /* 0x000fe20000011603 */
[----:B------:R-:W-:-:S04]  /*1160*/  IMAD.MOV.U32 R22, RZ, RZ, 0x1 ;  /* 0x00000001ff167424 */ /* 0x000fc800078e00ff */
[----:B------:R-:W3:Y:S01]  /*1170*/  LDC R33, c[0x0][0x638] ;  /* 0x00018e00ff217b82 */ /* 0x000ee20000000800 */
[-CC-:B----4-:R-:W-:Y:S02]  /*1180*/  SHF.R.U64 R36, R34, R29.reuse, R8.reuse ;  /* 0x0000001d22247219 */ /* 0x190fe40000001208 */
[-C--:B------:R-:W-:Y:S02]  /*1190*/  SHF.L.U32 R3, R10, R29.reuse, RZ ;  /* 0x0000001d0a037219 */ /* 0x080fe400000006ff */
[----:B------:R-:W-:Y:S01]  /*11a0*/  SHF.R.U32.HI R9, RZ, R29, R8 ;  /* 0x0000001dff097219 */ /* 0x000fe20000011608 */
[----:B------:R-:W-:Y:S01]  /*11b0*/  IMAD.MOV.U32 R8, RZ, RZ, R36 ;  /* 0x000000ffff087224 */ /* 0x000fe200078e0024 */
[----:B------:R-:W-:Y:S01]  /*11c0*/  LOP3.LUT R15, RZ, R3, RZ, 0x33, !PT ;  /* 0x00000003ff0f7212 */ /* 0x000fe200078e33ff */
[----:B------:R-:W4:Y:S01]  /*11d0*/  LDC R28, c[0x0][0x610] ;  /* 0x00018400ff1c7b82 */ /* 0x000f220000000800 */
[----:B------:R-:W-:Y:S05]  /*11e0*/  @!P0 BRA `(.L_x_14) ;  /* 0x0000000000288947 */ /* 0x000fea0003800000 */
[----:B------:R-:W2:Y:S02]  /*11f0*/  LDC R3, c[0x0][0x64c] ;  /* 0x00019300ff037b82 */ /* 0x000ea40000000800 */
[----:B--2---:R-:W-:-:S05]  /*1200*/  IADD3 R3, P0, R36, R3, RZ ;  /* 0x0000000324037210 */ /* 0x004fca0007f1e0ff */
[----:B------:R-:W-:-:S04]  /*1210*/  IMAD.X R19, RZ, RZ, R9, P0 ;  /* 0x000000ffff137224 */ /* 0x000fc800000e0609 */
[----:B------:R-:W-:-:S04]  /*1220*/  IMAD.WIDE.U32 R8, R19, R30, RZ ;  /* 0x0000001e13087225 */ /* 0x000fc800078e00ff */
[----:B------:R-:W-:-:S04]  /*1230*/  IMAD.WIDE.U32 R10, P0, R3, R31, R8 ;  /* 0x0000001f030a7225 */ /* 0x000fc80007800008 */
[----:B------:R-:W-:-:S04]  /*1240*/  IMAD.WIDE.U32 R8, R3, R30, RZ ;  /* 0x0000001e03087225 */ /* 0x000fc800078e00ff */
[----:B------:R-:W-:Y:S01]  /*1250*/  IMAD.X R13, RZ, RZ, RZ, P0 ;  /* 0x000000ffff0d7224 */ /* 0x000fe200000e06ff */
[----:B------:R-:W-:Y:S01]  /*1260*/  IADD3 RZ, P0, R9, R10, RZ ;  /* 0x0000000a09ff7210 */ /* 0x000fe20007f1e0ff */
[----:B------:R-:W-:-:S04]  /*1270*/  IMAD.MOV.U32 R12, RZ, RZ, R11 ;  /* 0x000000ffff0c7224 */ /* 0x000fc800078e000b */
[----:B------:R-:W-:-:S08]  /*1280*/  IMAD.WIDE.U32.X R8, R19, R31, R12, P0 ;  /* 0x0000001f13087225 */ /* 0x000fd000000e040c */
.L_x_14:
[----:B0-----:R-:W-:Y:S01]  /*1290*/  SHF.R.U64 R7, R8, R27, R9 ;  /* 0x0000001b08077219 */ /* 0x001fe20000001209 */
[----:B-1----:R-:W-:Y:S01]  /*12a0*/  VIADD R9, R26, 0xffffffff ;  /* 0xffffffff1a097836 */ /* 0x002fe20000000000 */
[----:B------:R-:W-:Y:S01]  /*12b0*/  SHF.L.U32 R3, R22, R29, RZ ;  /* 0x0000001d16037219 */ /* 0x000fe200000006ff */
[----:B------:R-:W-:Y:S01]  /*12c0*/  @P1 IMAD R21, R25, R24, R6 ;  /* 0x0000001819151224 */ /* 0x000fe200078e0206 */
[----:B------:R-:W-:Y:S01]  /*12d0*/  LOP3.LUT R8, R34, R15, RZ, 0xc0, !PT ;  /* 0x0000000f22087212 */ /* 0x000fe200078ec0ff */
[----:B------:R-:W-:Y:S02]  /*12e0*/  IMAD.MOV R10, RZ, RZ, -R7 ;  /* 0x000000ffff0a7224 */ /* 0x000fe400078e0a07 */
[----:B------:R-:W-:Y:S02]  /*12f0*/  IMAD.MOV.U32 R6, RZ, RZ, 0x1 ;  /* 0x00000001ff067424 */ /* 0x000fe400078e00ff */
[----:B------:R-:W-:Y:S01]  /*1300*/  IMAD R8, R3, R7, R8 ;  /* 0x0000000703087224 */ /* 0x000fe200078e0208 */
[----:B------:R-:W-:Y:S01]  /*1310*/  LOP3.LUT R7, R18, R9, RZ, 0xc0, !PT ;  /* 0x0000000912077212 */ /* 0x000fe200078ec0ff */
[----:B---3--:R-:W-:-:S02]  /*1320*/  IMAD R3, R10, R33, R36 ;  /* 0x000000210a037224 */ /* 0x008fc400078e0224 */
[----:B----4-:R-:W-:Y:S02]  /*1330*/  IMAD R22, R8, R28, R21 ;  /* 0x0000001c08167224 */ /* 0x010fe400078e0215 */
[----:B------:R-:W-:Y:S01]  /*1340*/  IMAD R7, R3, R26, R7 ;  /* 0x0000001a03077224 */ /* 0x000fe200078e0207 */
[----:B------:R-:W-:Y:S01]  /*1350*/  PRMT R3, R6, 0x7610, R3 ;  /* 0x0000761006037816 */ /* 0x000fe20000000003 */
[----:B------:R-:W-:-:S03]  /*1360*/  IMAD.MOV.U32 R19, RZ, RZ, R32 ;  /* 0x000000ffff137224 */ /* 0x000fc600078e0020 */
[----:B------:R-:W-:Y:S02]  /*1370*/  SEL R18, R7, R22, !P1 ;  /* 0x0000001607127207 */ /* 0x000fe40004800000 */
[----:B------:R-:W-:-:S07]  /*1380*/  SEL R22, R22, R7, !P1 ;  /* 0x0000000716167207 */ /* 0x000fce0004800000 */
.L_x_12:
[----:B------:R-:W-:Y:S05]  /*1390*/  @!P3 BRA `(.L_x_15) ;  /* 0x00000000000cb947 */ /* 0x000fea0003800000 */
[----:B------:R-:W-:Y:S01]  /*13a0*/  UCGABAR_WAIT ;  /* 0x0000000000007dc7 */ /* 0x000fe20008000000 */
[----:B------:R-:W-:Y:S01]  /*13b0*/  CCTL.IVALL ;  /* 0x00000000ff00798f */ /* 0x000fe20002000000 */
[----:B------:R-:W-:Y:S05]  /*13c0*/  BRA `(.L_x_16) ;  /* 0x0000000000047947 */ /* 0x000fea0003800000 */
.L_x_15:
[----:B------:R-:W-:Y:S06]  /*13d0*/  BAR.SYNC.DEFER_BLOCKING 0x0 ;  /* 0x0000000000007b1d */ /* 0x000fec0000010000 */
.L_x_16:
[----:B------:R-:W-:Y:S05]  /*13e0*/  @!P2 BRA `(.L_x_17) ;  /* 0x000000340074a947 */ /* 0x000fea0003800000 */
[----:B------:R-:W-:-:S13]  /*13f0*/  ISETP.GT.U32.AND P0, PT, R35, 0x1, PT ;  /* 0x000000012300780c */ /* 0x000fda0003f04070 */
[----:B------:R-:W-:Y:S05]  /*1400*/  @P0 EXIT ;  /* 0x000000000000094d */ /* 0x000fea0003800000 */
.L_x_18:
[----:B------:R-:W-:-:S08]  /*1410*/  NOP ;  /* 0x0000000000007918 */ /* 0x000fd00000000000 */
[----:B------:R-:W1:Y:S02]  /*1420*/  USETMAXREG.TRY_ALLOC.CTAPOOL UP0, 0xe8 ;  /* 0x000000e8000079c8 */ /* 0x000e640008000600 */
[----:B-1----:R-:W-:-:S13]  /*1430*/  PLOP3.LUT P0, PT, PT, PT, UP0, 0x80, 0x0 ;  /* 0x000000000000781c */ /* 0x002fda0003f0f008 */
[----:B------:R-:W-:Y:S05]  /*1440*/  @!P0 BRA `(.L_x_18) ;  /* 0xfffffffc00f08947 */ /* 0x000fea000383ffff */
[----:B------:R-:W-:-:S13]  /*1450*/  LOP3.LUT P0, RZ, R3, 0xff, RZ, 0xc0, !PT ;  /* 0x000000ff03ff7812 */ /* 0x000fda000780c0ff */
[----:B------:R-:W-:Y:S05]  /*1460*/  @!P0 EXIT ;  /* 0x000000000000894d */ /* 0x000fea0003800000 */
[----:B------:R-:W3:Y:S01]  /*1470*/  LDL.64 R12, [R1] ;  /* 0x00000000010c7983 */ /* 0x000ee20000100a00 */
[----:B------:R-:W1:Y:S01]  /*1480*/  S2UR UR4, SR_CgaCtaId ;  /* 0x00000000000479c3 */ /* 0x000e620000008800 */
[CC--:B------:R-:W-:Y:S01]  /*1490*/  LEA.HI R3, R20.reuse, R5.reuse, RZ, 0x2 ;  /* 0x0000000514037211 */ /* 0x0c0fe200078f10ff */
[----:B------:R-:W-:Y:S01]  /*14a0*/  UMOV UR41, 0x400 ;  /* 0x0000040000297882 */ /* 0x000fe20000000000 */
[----:B------:R-:W-:Y:S01]  /*14b0*/  UISETP.LT.AND UP0, UPT, UR40, 0x1, UPT ;  /* 0x000000012800788c */ /* 0x000fe2000bf01270 */
[----:B------:R-:W-:Y:S01]  /*14c0*/  LEA.HI R20, R20, R5, RZ, 0x5 ;  /* 0x0000000514147211 */ /* 0x000fe200078f28ff */
[----:B------:R-:W-:Y:S01]  /*14d0*/  UIADD3 UR5, UR43, -0x1, URZ ;  /* 0xffffffff2b057890 */ /* 0x000fe2000fffe03f */
[----:B------:R-:W-:Y:S01]  /*14e0*/  LOP3.LUT R4, R3, 0xfffffffc, RZ, 0xc0, !PT ;  /* 0xfffffffc03047812 */ /* 0x000fe200078ec0ff */
[----:B------:R-:W-:Y:S01]  /*14f0*/  USEL UR42, UR40, 0x1, UP0 ;  /* 0x00000001282a7887 */ /* 0x000fe20008000000 */
[----:B------:R-:W4:Y:S01]  /*1500*/  LDC R65, c[0x0][0x658] ;  /* 0x00019600ff417b82 */ /* 0x000f220000000800 */
[--C-:B------:R-:W-:Y:S01]  /*1510*/  SHF.R.S32.HI R60, RZ, 0x2, R3.reuse ;  /* 0x00000002ff3c7819 */ /* 0x100fe20000011403 */
[----:B------:R-:W-:Y:S01]  /*1520*/  UISETP.NE.AND UP0, UPT, UR5, URZ, UPT ;  /* 0x0000003f0500728c */ /* 0x000fe2000bf05270 */
[----:B------:R-:W-:Y:S01]  /*1530*/  SHF.R.S32.HI R3, RZ, 0x1f, R3 ;  /* 0x0000001fff037819 */ /* 0x000fe20000011403 */
[----:B------:R-:W-:Y:S01]  /*1540*/  IMAD.IADD R4, R5, 0x1, -R4 ;  /* 0x0000000105047824 */ /* 0x000fe200078e0a04 */
[----:B------:R-:W-:Y:S01]  /*1550*/  ULDC UR8, c[0x0][0x284] ;  /* 0x0000a10000087ab9 */ /* 0x000fe20000000800 */
[----:B------:R-:W-:Y:S01]  /*1560*/  IMAD.MOV.U32 R8, RZ, RZ, -0x1 ;  /* 0xffffffffff087424 */ /* 0x000fe200078e00ff */
[----:B------:R-:W-:Y:S01]  /*1570*/  LEA.HI R3, R3, R60, RZ, 0x3 ;  /* 0x0000003c03037211 */ /* 0x000fe200078f18ff */
[----:B------:R-:W2:Y:S01]  /*1580*/  LDC.64 R6, c[0x0][0x5c8] ;  /* 0x00017200ff067b82 */ /* 0x000ea20000000a00 */
[----:B------:R-:W-:Y:S01]  /*1590*/  USEL UR7, URZ, 0x1, UP0 ;  /* 0x000000013f077887 */ /* 0x000fe20008000000 */
[----:B0-----:R-:W-:Y:S01]  /*15a0*/  IMAD.MOV.U32 R10, RZ, RZ, 0x1 ;  /* 0x00000001ff0a7424 */ /* 0x001fe200078e00ff */
[----:B------:R-:W-:Y:S01]  /*15b0*/  LOP3.LUT R3, R3, 0xfffffff8, RZ, 0xc0, !PT ;  /* 0xfffffff803037812 */ /* 0x000fe200078ec0ff */
[----:B------:R-:W-:Y:S01]  /*15c0*/  IMAD.SHL.U32 R62, R4, 0x2, RZ ;  /* 0x00000002043e7824 */ /* 0x000fe200078e00ff */
[----:B------:R-:W-:Y:S01]  /*15d0*/  LOP3.LUT R76, R23, 0x1, RZ, 0xfc, !PT ;  /* 0x00000001174c7812 */ /* 0x000fe200078efcff */
[----:B------:R-:W-:Y:S01]  /*15e0*/  USHF.L.U32 UR47, UR40, 0x1, URZ ;  /* 0x00000001282f7899 */ /* 0x000fe2000800063f */
[----:B------:R-:W-:Y:S01]  /*15f0*/  IMAD.U32 R77, RZ, RZ, UR7 ;  /* 0x00000007ff4d7e24 */ /* 0x000fe2000f8e00ff */
[----:B------:R-:W0:Y:S01]  /*1600*/  LDC R67, c[0x0][0x288] ;  /* 0x0000a200ff437b82 */ /* 0x000e220000000800 */
[----:B-1----:R-:W-:Y:S01]  /*1610*/  ULEA UR41, UR4, UR41, 0x18 ;  /* 0x0000002904297291 */ /* 0x002fe2000f8ec03f */
[----:B------:R-:W-:Y:S01]  /*1620*/  IMAD.IADD R60, R60, 0x1, -R3 ;  /* 0x000000013c3c7824 */ /* 0x000fe200078e0a03 */
[----:B------:R-:W-:Y:S01]  /*1630*/  USHF.L.U32 UR4, UR5, 0x3, URZ ;  /* 0x0000000305047899 */ /* 0x000fe2000800063f */
[----:B------:R-:W-:Y:S01]  /*1640*/  SHF.R.S32.HI R3, RZ, 0x5, R20 ;  /* 0x00000005ff037819 */ /* 0x000fe20000011414 */
[----:B------:R-:W-:Y:S01]  /*1650*/  UIADD3 UR5, UR41, 0x180, URZ ;  /* 0x0000018029057890 */ /* 0x000fe2000fffe03f */
[----:B------:R-:W-:Y:S01]  /*1660*/  SHF.R.S32.HI R63, RZ, 0x1f, R62 ;  /* 0x0000001fff3f7819 */ /* 0x000fe2000001143e */
[----:B------:R-:W-:Y:S01]  /*1670*/  UIADD3 UR6, UR41, 0x1c180, URZ ;  /* 0x0001c18029067890 */ /* 0x000fe2000fffe03f */
[----:B------:R-:W1:Y:S01]  /*1680*/  LDC R68, c[0x0][0x600] ;  /* 0x00018000ff447b82 */ /* 0x000e620000000800 */
[--C-:B------:R-:W-:Y:S01]  /*1690*/  SHF.R.S32.HI R61, RZ, 0x1f, R60.reuse ;  /* 0x0000001fff3d7819 */ /* 0x100fe2000001143c */
[----:B------:R-:W-:Y:S01]  /*16a0*/  USHF.R.U32.HI UR5, URZ, 0x4, UR5 ;  /* 0x000000043f057899 */ /* 0x000fe20008011605 */
[C-C-:B------:R-:W-:Y:S01]  /*16b0*/  IMAD R70, R3.reuse, -0x10, -R60.reuse ;  /* 0xfffffff003467824 */ /* 0x140fe200078e0a3c */
[----:B------:R-:W-:Y:S01]  /*16c0*/  USHF.R.U32.HI UR6, URZ, 0x4, UR6 ;  /* 0x000000043f067899 */ /* 0x000fe20008011606 */
[-C--:B----4-:R-:W-:Y:S01]  /*16d0*/  SHF.L.U32 R8, R8, R65.reuse, RZ ;  /* 0x0000004108087219 */ /* 0x090fe200000006ff */
[----:B------:R-:W-:Y:S01]  /*16e0*/  UIADD3 UR48, UR41, 0x80, URZ ;  /* 0x0000008029307890 */ /* 0x000fe2000fffe03f */
[----:B------:R-:W-:Y:S01]  /*16f0*/  IMAD.WIDE R60, R3, 0x10, R60 ;  /* 0x00000010033c7825 */ /* 0x000fe200078e023c */
[----:B------:R-:W-:Y:S01]  /*1700*/  ULOP3.LUT UR4, UR4, 0x8, URZ, 0xc0, !UPT ;  /* 0x0000000804047892 */ /* 0x000fe2000f8ec03f */
[----:B------:R-:W-:Y:S01]  /*1710*/  SHF.L.U32 R65, R10, R65, RZ ;  /* 0x000000410a417219 */ /* 0x000fe200000006ff */
[----:B------:R-:W-:Y:S01]  /*1720*/  ULOP3.LUT UR5, UR5, 0x3fff, URZ, 0xc0, !UPT ;  /* 0x00003fff05057892 */ /* 0x000fe2000f8ec03f */
[C---:B--2---:R-:W-:Y:S01]  /*1730*/  SHF.L.U64.HI R64, R6.reuse, 0x3, R7 ;  /* 0x0000000306407819 */ /* 0x044fe20000010207 */
[----:B------:R-:W-:Y:S01]  /*1740*/  ULOP3.LUT UR6, UR6, 0x3fff, URZ, 0xc0, !UPT ;  /* 0x00003fff06067892 */ /* 0x000fe2000f8ec03f */
[----:B------:R-:W-:Y:S01]  /*1750*/  IMAD.SHL.U32 R59, R6, 0x8, RZ ;  /* 0x00000008063b7824 */ /* 0x000fe200078e00ff */
[----:B------:R-:W-:Y:S01]  /*1760*/  LOP3.LUT R69, RZ, R8, RZ, 0x33, !PT ;  /* 0x00000008ff457212 */ /* 0x000fe200078e33ff */
[----:B------:R-:W-:Y:S01]  /*1770*/  VIADD R70, R70, UR8 ;  /* 0x0000000846467c36 */ /* 0x000fe20008000000 */
[----:B------:R-:W-:Y:S01]  /*1780*/  UIADD3 UR42, -UR42, UR40, URZ ;  /* 0x000000282a2a7290 */ /* 0x000fe2000fffe13f */
[----:B0-----:R-:W-:Y:S01]  /*1790*/  IMAD R67, R4, -0x2, R67 ;  /* 0xfffffffe04437824 */ /* 0x001fe200078e0243 */
[----:B------:R-:W-:-:S02]  /*17a0*/  ULEA UR43, UR43, UR48, 0x3 ;  /* 0x000000302b2b7291 */ /* 0x000fc4000f8e183f */
[----:B------:R-:W-:Y:S02]  /*17b0*/  ULOP3.LUT UR49, UR4, 0x8, URZ, 0x3c, !UPT ;  /* 0x0000000804317892 */ /* 0x000fe4000f8e3c3f */
[----:B------:R-:W-:Y:S01]  /*17c0*/  ULOP3.LUT UR44, UR4, 0x18, URZ, 0x3c, !UPT ;  /* 0x00000018042c7892 */ /* 0x000fe2000f8e3c3f */
[----:B-1----:R-:W-:Y:S01]  /*17d0*/  VIADD R68, R68, 0xffffffff ;  /* 0xffffffff44447836 */ /* 0x002fe20000000000 */
[----:B------:R-:W-:Y:S02]  /*17e0*/  ULOP3.LUT UR45, UR5, 0x10000, URZ, 0xfc, !UPT ;  /* 0x00010000052d7892 */ /* 0x000fe4000f8efc3f */
[----:B------:R-:W-:Y:S01]  /*17f0*/  ULOP3.LUT UR46, UR6, 0x10000, URZ, 0xfc, !UPT ;  /* 0x00010000062e7892 */ /* 0x000fe2000f8efc3f */
[----:B---3--:R-:W-:-:S11]  /*1800*/  SHF.L.U64.HI R66, R12, 0x1, R0 ;  /* 0x000000010c427819 */ /* 0x008fd60000010200 */
.L_x_104:
[----:B------:R-:W-:-:S04]  /*1810*/  SHF.L.U32 R0, R77, 0x1f, RZ ;  /* 0x0000001f4d007819 */ /* 0x000fc800000006ff */
[----:B------:R-:W0:Y:S02]  /*1820*/  SYNCS.PHASECHK.TRANS64.TRYWAIT P0, [UR43+-0x8], R0 ;  /* 0xfffff800ff0075a7 */ /* 0x000e24000800016b */
[----:B01-34-:R-:W-:Y:S05]  /*1830*/  @!P0 BRA `(.L_x_19) ;  /* 0x0000004400088947 */ /* 0x01bfea0003800000 */
.L_x_129:
[----:B------:R-:W-:Y:S02]  /*1840*/  ULDC UR4, c[0x0][0x28c] ;  /* 0x0000a30000047ab9 */ /* 0x000fe40000000800 */
[----:B------:R-:W-:-:S13]  /*1850*/  ISETP.LT.AND P0, PT, RZ, UR4, PT ;  /* 0x00000004ff007c0c */ /* 0x000fda000bf01270 */
[----:B------:R-:W-:Y:S05]  /*1860*/  @P0 BRA `(.L_x_20) ;  /* 0x0000000000400947 */ /* 0x000fea0003800000 */
[----:B0-----:R-:W-:Y:S01]  /*1870*/  MOV R0, 0x0 ;  /* 0x0000000000007802 */ /* 0x001fe20000000f00 */
[----:B------:R-:W-:Y:S01]  /*1880*/  ULDC.64 UR4, c[0x4][0x68] ;  /* 0x01001a0000047ab9 */ /* 0x000fe20000000a00 */
[----:B------:R-:W-:Y:S01]  /*1890*/  ULDC.64 UR6, c[0x4][0x8] ;  /* 0x0100020000067ab9 */ /* 0x000fe20000000a00 */
[----:B------:R-:W-:Y:S01]  /*18a0*/  IMAD.U32 R4, RZ, RZ, UR4 ;  /* 0x00000004ff047e24 */ /* 0x000fe2000f8e00ff */
[----:B------:R0:W1:Y:S01]  /*18b0*/  LDC.64 R14, c[0x4][R0] ;  /* 0x01000000000e7b82 */ /* 0x0000620000000a00 */
[----:B------:R-:W-:Y:S01]  /*18c0*/  IMAD.U32 R5, RZ, RZ, UR5 ;  /* 0x00000005ff057e24 */ /* 0x000fe2000f8e00ff */
[----:B------:R-:W-:Y:S01]  /*18d0*/  ULDC.64 UR4, c[0x4][0x70] ;  /* 0x01001c0000047ab9 */ /* 0x000fe20000000a00 */
[----:B------:R-:W-:Y:S02]  /*18e0*/  IMAD.U32 R10, RZ, RZ, UR6 ;  /* 0x00000006ff0a7e24 */ /* 0x000fe4000f8e00ff */
[----:B------:R-:W-:Y:S02]  /*18f0*/  IMAD.U32 R6, RZ, RZ, UR4 ;  /* 0x00000004ff067e24 */ /* 0x000fe4000f8e00ff */
[----:B------:R-:W-:-:S02]  /*1900*/  IMAD.U32 R7, RZ, RZ, UR5 ;  /* 0x00000005ff077e24 */ /* 0x000fc4000f8e00ff */
[----:B------:R-:W-:Y:S02]  /*1910*/  IMAD.U32 R11, RZ, RZ, UR7 ;  /* 0x00000007ff0b7e24 */ /* 0x000fe4000f8e00ff */
[----:B------:R-:W-:Y:S02]  /*1920*/  IMAD.MOV.U32 R8, RZ, RZ, 0x1e1 ;  /* 0x000001e1ff087424 */ /* 0x000fe400078e00ff */
[----:B------:R-:W-:Y:S02]  /*1930*/  IMAD.MOV.U32 R12, RZ, RZ, 0x1 ;  /* 0x00000001ff0c7424 */ /* 0x000fe400078e00ff */
[----:B0-----:R-:W-:-:S07]  /*1940*/  IMAD.MOV.U32 R13, RZ, RZ, RZ ;  /* 0x000000ffff0d7224 */ /* 0x001fce00078e00ff */
[----:B------:R-:W-:-:S07]  /*1950*/  LEPC R20, `(.L_x_20) ;  /* 0x000000001014794e */ /* 0x000fce0000000000 */
[----:B-1---5:R-:W-:Y:S05]  /*1960*/  CALL.ABS.NOINC R14 ;  /* 0x000000000e007343 */ /* 0x022fea0003c00000 */
.L_x_20:
[----:B------:R-:W-:-:S13]  /*1970*/  ISETP.NE.AND P0, PT, R76, 0x3, PT ;  /* 0x000000034c00780c */ /* 0x000fda0003f05270 */
[----:B------:R-:W-:Y:S05]  /*1980*/  @!P0 BRA `(.L_x_21) ;  /* 0x0000000000048947 */ /* 0x000fea0003800000 */
[----:B------:R-:W-:Y:S01]  /*1990*/  BPT.TRAP 0x1 ;  /* 0x000000040000795c */ /* 0x000fe20000300000 */
.L_x_21:
[----:B0-----:R-:W-:Y:S02]  /*19a0*/  IMAD.U32 R3, RZ, RZ, UR38 ;  /* 0x00000026ff037e24 */ /* 0x001fe4000f8e00ff */
[----:B------:R-:W-:-:S03]  /*19b0*/  IMAD.U32 R0, RZ, RZ, UR39 ;  /* 0x00000027ff007e24 */ /* 0x000fc6000f8e00ff */
[----:B------:R-:W-:Y:S02]  /*19c0*/  LEA R3, R3, UR41, 0x3 ;  /* 0x0000002903037c11 */ /* 0x000fe4000f8e18ff */
[----:B------:R-:W-:-:S04]  /*19d0*/  SHF.L.U32 R0, R0, 0x1f, RZ ;  /* 0x0000001f00007819 */ /* 0x000fc800000006ff */
[----:B------:R0:W1:Y:S01]  /*19e0*/  SYNCS.PHASECHK.TRANS64.TRYWAIT P1, [R3+URZ], R0 ;  /* 0x00000000030075a7 */ /* 0x000062000802017f */
[----:B------:R-:W-:Y:S05]  /*19f0*/  @!P0 BRA `(.L_x_22) ;  /* 0x0000000000048947 */ /* 0x000fea0003800000 */
[----:B------:R-:W-:Y:S01]  /*1a00*/  BPT.TRAP 0x1 ;  /* 0x000000040000795c */ /* 0x000fe20000300000 */
.L_x_22:
[----:B-1----:R-:W-:Y:S05]  /*1a10*/  @P1 BRA `(.L_x_23) ;  /* 0x0000000000081947 */ /* 0x002fea0003800000 */
[----:B------:R-:W1:Y:S02]  /*1a20*/  SYNCS.PHASECHK.TRANS64.TRYWAIT P1, [R3+URZ], R0 ;  /* 0x00000000030075a7 */ /* 0x000e64000802017f */
[----:B-1----:R-:W-:Y:S05]  /*1a30*/  @!P1 BRA `(.L_x_24) ;  /* 0x0000004000a09947 */ /* 0x002fea0003800000 */
.L_x_23:
[----:B------:R-:W-:Y:S05]  /*1a40*/  WARPSYNC.ALL ;  /* 0x0000000000007948 */ /* 0x000fea0003800000 */
[----:B------:R-:W-:Y:S01]  /*1a50*/  ULEA UR8, UR38, UR45, 0xa ;  /* 0x0000002d26087291 */ /* 0x000fe2000f8e503f */
[----:B------:R-:W-:Y:S01]  /*1a60*/  WARPGROUP.ARRIVE ;  /* 0x00000000000079c5 */ /* 0x000fe20000000000 */
[----:B------:R-:W-:Y:S01]  /*1a70*/  ULEA UR9, UR38, UR46, 0xa ;  /* 0x0000002e26097291 */ /* 0x000fe2000f8e503f */
[----:B01----:R-:W-:Y:S01]  /*1a80*/  IMAD.U32 R0, RZ, RZ, UR42 ;  /* 0x0000002aff007e24 */ /* 0x003fe2000f8e00ff */
[----:B------:R-:W-:Y:S01]  /*1a90*/  UMOV UR5, 0x40000040 ;  /* 0x4000004000057882 */ /* 0x000fe20000000000 */
[----:B------:R-:W-:-:S02]  /*1aa0*/  UMOV UR7, 0x40000040 ;  /* 0x4000004000077882 */ /* 0x000fc40000000000 */
[----:B------:R-:W-:Y:S01]  /*1ab0*/  UMOV UR4, UR8 ;  /* 0x0000000800047c82 */ /* 0x000fe20008000000 */
[----:B------:R-:W-:Y:S01]  /*1ac0*/  ISETP.GE.AND P1, PT, R0, 0x1, PT ;  /* 0x000000010000780c */ /* 0x000fe20003f26270 */
[----:B------:R-:W-:Y:S02]  /*1ad0*/  UMOV UR6, UR9 ;  /* 0x0000000900067c82 */ /* 0x000fe40008000000 */
[----:B------:R-:W-:Y:S01]  /*1ae0*/  HGMMA.64x64x8.F32.TF32 R24, gdesc[UR4], RZ, !UPT, gsb0 ;  /* 0x04e00000041879f0 */ /* 0x000fe2000c0028ff */
[----:B------:R-:W-:Y:S02]  /*1af0*/  UIADD3 UR4, UR8, 0x2, URZ ;  /* 0x0000000208047890 */ /* 0x000fe4000fffe03f */
[----:B------:R-:W-:Y:S01]  /*1b00*/  UIADD3 UR6, UR9, 0x2, URZ ;  /* 0x0000000209067890 */ /* 0x000fe2000fffe03f */
[----:B------:R-:W-:Y:S01]  /*1b10*/  UMOV UR5, 0x40000040 ;  /* 0x4000004000057882 */ /* 0x000fe20000000000 */
[----:B------:R-:W-:Y:S01]  /*1b20*/  UMOV UR7, 0x40000040 ;  /* 0x4000004000077882 */ /* 0x000fe20000000000 */
[----:B------:R-:W-:-:S02]  /*1b30*/  WARPGROUP.DEPBAR.LE gsb0, 0x0 ;  /* 0x00008000000079c5 */ /* 0x000fc40000010000 */
[----:B------:R-:W-:-:S06]  /*1b40*/  WARPGROUP.ARRIVE ;  /* 0x00000000000079c5 */ /* 0x000fcc0000000000 */
[----:B------:R-:W-:Y:S01]  /*1b50*/  HGMMA.64x64x8.F32.TF32 R24, gdesc[UR4], R24, gsb0 ;  /* 0x04e00000041879f0 */ /* 0x000fe20008002818 */
[----:B------:R-:W-:Y:S02]  /*1b60*/  UIADD3 UR4, UR8, 0x4, URZ ;  /* 0x0000000408047890 */ /* 0x000fe4000fffe03f */
[----:B------:R-:W-:Y:S01]  /*1b70*/  UIADD3 UR6, UR9, 0x4, URZ ;  /* 0x0000000409067890 */ /* 0x000fe2000fffe03f */
[----:B------:R-:W-:Y:S01]  /*1b80*/  UMOV UR5, 0x40000040 ;  /* 0x4000004000057882 */ /* 0x000fe20000000000 */
[----:B------:R-:W-:Y:S01]  /*1b90*/  UMOV UR7, 0x40000040 ;  /* 0x4000004000077882 */ /* 0x000fe20000000000 */
[----:B------:R-:W-:Y:S02]  /*1ba0*/  WARPGROUP.DEPBAR.LE gsb0, 0x0 ;  /* 0x00008000000079c5 */ /* 0x000fe40000010000 */
        /* <DEDUP_REMOVED lines=36> */
[----:B------:R-:W-:Y:S03]  /*1df0*/  HGMMA.64x64x8.F32.TF32 R24, gdesc[UR4], R24, gsb0 ;  /* 0x04e00000041879f0 */ /* 0x000fe60008002818 */
[----:B------:R-:W-:Y:S02]  /*1e00*/  WARPGROUP.DEPBAR.LE gsb0, 0x0 ;  /* 0x00008000000079c5 */ /* 0x000fe40000010000 */
[----:B------:R-:W-:Y:S05]  /*1e10*/  @!P1 BRA `(.L_x_25) ;  /* 0x0000000400849947 */ /* 0x000fea0003800000 */
[----:B------:R-:W-:Y:S01]  /*1e20*/  UIADD3 UR8, UR38, 0x1, URZ ;  /* 0x0000000126087890 */ /* 0x000fe2000fffe03f */
[----:B------:R-:W-:Y:S02]  /*1e30*/  IMAD.U32 R0, RZ, RZ, UR42 ;  /* 0x0000002aff007e24 */ /* 0x000fe4000f8e00ff */
[----:B------:R-:W-:Y:S01]  /*1e40*/  IMAD.U32 R3, RZ, RZ, UR38 ;  /* 0x00000026ff037e24 */ /* 0x000fe2000f8e00ff */
[----:B------:R-:W-:-:S04]  /*1e50*/  UISETP.NE.AND UP0, UPT, UR8, 0x7, UPT ;  /* 0x000000070800788c */ /* 0x000fc8000bf05270 */
[----:B------:R-:W-:Y:S02]  /*1e60*/  USEL UR4, URZ, 0x1, UP0 ;  /* 0x000000013f047887 */ /* 0x000fe40008000000 */
[----:B------:R-:W-:Y:S02]  /*1e70*/  USEL UR8, UR8, URZ, UP0 ;  /* 0x0000003f08087287 */ /* 0x000fe40008000000 */
[----:B------:R-:W-:-:S06]  /*1e80*/  ULOP3.LUT UR4, UR39, UR4, URZ, 0x3c, !UPT ;  /* 0x0000000427047292 */ /* 0x000fcc000f8e3c3f */
[----:B------:R-:W-:-:S07]  /*1e90*/  IMAD.U32 R6, RZ, RZ, UR4 ;  /* 0x00000004ff067e24 */ /* 0x000fce000f8e00ff */
.L_x_32:
[----:B------:R-:W-:Y:S05]  /*1ea0*/  @!P0 BRA `(.L_x_26) ;  /* 0x0000000000048947 */ /* 0x000fea0003800000 */
[----:B------:R-:W-:Y:S01]  /*1eb0*/  BPT.TRAP 0x1 ;  /* 0x000000040000795c */ /* 0x000fe20000300000 */
.L_x_26:
[----:B------:R-:W-:Y:S01]  /*1ec0*/  ULEA UR4, UR8, UR41, 0x3 ;  /* 0x0000002908047291 */ /* 0x000fe2000f8e183f */
[----:B------:R-:W-:-:S08]  /*1ed0*/  SHF.L.U32 R4, R6, 0x1f, RZ ;  /* 0x0000001f06047819 */ /* 0x000fd000000006ff */
[----:B------:R0:W1:Y:S01]  /*1ee0*/  SYNCS.PHASECHK.TRANS64.TRYWAIT P1, [UR4], R4 ;  /* 0x00000004ff0075a7 */ /* 0x0000620008020144 */
[----:B------:R-:W-:Y:S05]  /*1ef0*/  @!P0 BRA `(.L_x_27) ;  /* 0x0000000000048947 */ /* 0x000fea0003800000 */
[----:B------:R-:W-:Y:S01]  /*1f00*/  BPT.TRAP 0x1 ;  /* 0x000000040000795c */ /* 0x000fe20000300000 */
.L_x_27:
[----:B-1----:R-:W-:Y:S05]  /*1f10*/  @P1 BRA `(.L_x_28) ;  /* 0x0000000000081947 */ /* 0x002fea0003800000 */
[----:B------:R-:W1:Y:S02]  /*1f20*/  SYNCS.PHASECHK.TRANS64.TRYWAIT P1, [UR4], R4 ;  /* 0x00000004ff0075a7 */ /* 0x000e640008020144 */
[----:B-1----:R-:W-:Y:S05]  /*1f30*/  @!P1 BRA `(.L_x_29) ;  /* 0x0000003c00749947 */ /* 0x002fea0003800000 */
.L_x_28:
[----:B------:R-:W-:Y:S01]  /*1f40*/  ULEA UR9, UR8, UR45, 0xa ;  /* 0x0000002d08097291 */ /* 0x000fe2000f8e503f */
[----:B------:R-:W-:Y:S01]  /*1f50*/  WARPGROUP.ARRIVE ;  /* 0x00000000000079c5 */ /* 0x000fe20000000000 */
[----:B------:R-:W-:Y:S01]  /*1f60*/  ULEA UR10, UR8, UR46, 0xa ;  /* 0x0000002e080a7291 */ /* 0x000fe2000f8e503f */
[----:B------:R-:W-:Y:S01]  /*1f70*/  UMOV UR5, 0x40000040 ;  /* 0x4000004000057882 */ /* 0x000fe20000000000 */
[----:B------:R-:W-:-:S03]  /*1f80*/  UMOV UR7, 0x40000040 ;  /* 0x4000004000077882 */ /* 0x000fc60000000000 */
[----:B------:R-:W-:Y:S02]  /*1f90*/  UMOV UR4, UR9 ;  /* 0x0000000900047c82 */ /* 0x000fe40008000000 */
[----:B------:R-:W-:Y:S02]  /*1fa0*/  UMOV UR6, UR10 ;  /* 0x0000000a00067c82 */ /* 0x000fe40008000000 */
[----:B------:R-:W-:Y:S01]  /*1fb0*/  HGMMA.64x64x8.F32.TF32 R24, gdesc[UR4], R24, gsb0 ;  /* 0x04e00000041879f0 */ /* 0x000fe20008002818 */
        /* <DEDUP_REMOVED lines=51> */
[----:B------:R-:W-:Y:S01]  /*22f0*/  BPT.TRAP 0x1 ;  /* 0x000000040000795c */ /* 0x000fe20000300000 */
.L_x_30:
[----:B------:R-:W-:-:S13]  /*2300*/  ISETP.NE.AND P1, PT, R71, RZ, PT ;  /* 0x000000ff4700720c */ /* 0x000fda0003f25270 */
[----:B01----:R-:W-:-:S05]  /*2310*/  @P1 LEA R4, R3, UR41, 0x3 ;  /* 0x0000002903041c11 */ /* 0x003fca000f8e18ff */
[----:B------:R-:W-:-:S05]  /*2320*/  @P1 VIADD R5, R4, 0x38 ;  /* 0x0000003804051836 */ /* 0x000fca0000000000 */
[----:B------:R-:W-:-:S04]  /*2330*/  @P1 PRMT R5, R56, 0x654, R5 ;  /* 0x0000065438051816 */ /* 0x000fc80000000005 */
[----:B------:R0:W-:Y:S01]  /*2340*/  @P1 SYNCS.ARRIVE.TRANS64.RED.A1T0 RZ, [R5+URZ], RZ ;  /* 0x000000ff05ff19a7 */ /* 0x0001e2000810043f */
[----:B------:R-:W-:-:S13]  /*2350*/  ISETP.GT.U32.AND P1, PT, R23, 0x1, PT ;  /* 0x000000011700780c */ /* 0x000fda0003f24070 */
[----:B0-----:R-:W-:Y:S05]  /*2360*/  @P1 BRA `(.L_x_31) ;  /* 0x0000000000041947 */ /* 0x001fea0003800000 */
[----:B------:R-:W-:Y:S01]  /*2370*/  BPT.TRAP 0x1 ;  /* 0x000000040000795c */ /* 0x000fe20000300000 */
.L_x_31:
[----:B------:R-:W-:Y:S01]  /*2380*/  UIADD3 UR8, UR8, 0x1, URZ ;  /* 0x0000000108087890 */ /* 0x000fe2000fffe03f */
[C---:B------:R-:W-:Y:S01]  /*2390*/  ISETP.GT.AND P2, PT, R0.reuse, 0x1, PT ;  /* 0x000000010000780c */ /* 0x040fe20003f44270 */
[----:B------:R-:W-:Y:S02]  /*23a0*/  VIADD R3, R3, 0x1 ;  /* 0x0000000103037836 */ /* 0x000fe40000000000 */
[----:B------:R-:W-:Y:S01]  /*23b0*/  UISETP.NE.AND UP0, UPT, UR8, 0x7, UPT ;  /* 0x000000070800788c */ /* 0x000fe2000bf05270 */
[----:B------:R-:W-:Y:S02]  /*23c0*/  VIADD R0, R0, 0xffffffff ;  /* 0xffffffff00007836 */ /* 0x000fe40000000000 */
[C---:B------:R-:W-:Y:S01]  /*23d0*/  ISETP.NE.AND P1, PT, R3.reuse, 0x7, PT ;  /* 0x000000070300780c */ /* 0x040fe20003f25270 */
[----:B------:R-:W-:Y:S02]  /*23e0*/  USEL UR4, URZ, 0x1, UP0 ;  /* 0x000000013f047887 */ /* 0x000fe40008000000 */
[----:B------:R-:W-:Y:S01]  /*23f0*/  USEL UR8, UR8, URZ, UP0 ;  /* 0x0000003f08087287 */ /* 0x000fe20008000000 */
[----:B------:R-:W-:-:S03]  /*2400*/  SEL R3, R3, RZ, P1 ;  /* 0x000000ff03037207 */ /* 0x000fc60000800000 */
[----:B------:R-:W-:Y:S01]  /*2410*/  LOP3.LUT R6, R6, UR4, RZ, 0x3c, !PT ;  /* 0x0000000406067c12 */ /* 0x000fe2000f8e3cff */
[----:B------:R-:W-:Y:S07]  /*2420*/  @P2 BRA `(.L_x_32) ;  /* 0xfffffff8009c2947 */ /* 0x000fee000383ffff */
.L_x_25:
[----:B------:R-:W0:Y:S01]  /*2430*/  LDC R0, c[0x0][0x28c] ;  /* 0x0000a300ff007b82 */ /* 0x000e220000000800 */
[----:B------:R-:W-:-:S04]  /*2440*/  IMAD.U32 R3, RZ, RZ, UR49 ;  /* 0x00000031ff037e24 */ /* 0x000fc8000f8e00ff */
[----:B------:R1:W-:Y:S01]  /*2450*/  SYNCS.ARRIVE.TRANS64.A1T0 RZ, [R3+UR48], RZ ;  /* 0x000000ff03ff79a7 */ /* 0x0003e20008100030 */
[----:B0-----:R-:W-:-:S13]  /*2460*/  ISETP.GE.AND P1, PT, R0, 0x1, PT ;  /* 0x000000010000780c */ /* 0x001fda0003f26270 */
[----:B-1----:R-:W-:Y:S05]  /*2470*/  @!P1 BRA `(.L_x_33) ;  /* 0x0000000000509947 */ /* 0x002fea0003800000 */
[----:B------:R-:W-:Y:S05]  /*2480*/  @!P0 BRA `(.L_x_34) ;  /* 0x0000000000048947 */ /* 0x000fea0003800000 */
[----:B------:R-:W-:Y:S01]  /*2490*/  BPT.TRAP 0x1 ;  /* 0x000000040000795c */ /* 0x000fe20000300000 */
.L_x_34:
[----:B------:R-:W-:Y:S01]  /*24a0*/  ISETP.NE.AND P1, PT, R71, RZ, PT ;  /* 0x000000ff4700720c */ /* 0x000fe20003f25270 */
[----:B------:R-:W-:Y:S01]  /*24b0*/  BSSY B0, `(.L_x_35) ;  /* 0x000000e000007945 */ /* 0x000fe20003800000 */
[----:B------:R-:W-:-:S11]  /*24c0*/  ISETP.GT.U32.AND P0, PT, R23, 0x1, PT ;  /* 0x000000011700780c */ /* 0x000fd60003f04070 */
[----:B------:R-:W-:Y:S05]  /*24d0*/  @!P1 BRA `(.L_x_36) ;  /* 0x00000000002c9947 */ /* 0x000fea0003800000 */
[----:B------:R-:W-:-:S04]  /*24e0*/  UIADD3 UR6, UR38, UR42, URZ ;  /* 0x0000002a26067290 */ /* 0x000fc8000fffe03f */
[----:B------:R-:W-:-:S04]  /*24f0*/  UIMAD.WIDE.U32 UR4, UR6, 0x24924925, URZ ;  /* 0x24924925060478a5 */ /* 0x000fc8000f8e003f */
[----:B------:R-:W-:-:S04]  /*2500*/  UIADD3 UR4, UR6, -UR5, URZ ;  /* 0x8000000506047290 */ /* 0x000fc8000fffe03f */
[----:B------:R-:W-:-:S04]  /*2510*/  ULEA.HI UR4, UR4, UR5, URZ, 0x1f ;  /* 0x0000000504047291 */ /* 0x000fc8000f8ff83f */
[----:B------:R-:W-:-:S04]  /*2520*/  USHF.R.U32.HI UR4, URZ, 0x2, UR4 ;  /* 0x000000023f047899 */ /* 0x000fc80008011604 */
[----:B------:R-:W-:-:S04]  /*2530*/  UIMAD UR4, UR4, -0x7, UR6 ;  /* 0xfffffff9040478a4 */ /* 0x000fc8000f8e0206 */
[----:B------:R-:W-:-:S04]  /*2540*/  ULEA UR4, UR4, UR41, 0x3 ;  /* 0x0000002904047291 */ /* 0x000fc8000f8e183f */
[----:B------:R-:W-:-:S06]  /*2550*/  UIADD3 UR4, UR4, 0x38, URZ ;  /* 0x0000003804047890 */ /* 0x000fcc000fffe03f */
[----:B------:R-:W-:-:S05]  /*2560*/  IMAD.U32 R3, RZ, RZ, UR4 ;  /* 0x00000004ff037e24 */ /* 0x000fca000f8e00ff */
[----:B------:R-:W-:-:S04]  /*2570*/  PRMT R0, R56, 0x654, R3 ;  /* 0x0000065438007816 */ /* 0x000fc80000000003 */
[----:B------:R0:W-:Y:S03]  /*2580*/  SYNCS.ARRIVE.TRANS64.RED.A1T0 RZ, [R0+URZ], RZ ;  /* 0x000000ff00ff79a7 */ /* 0x0001e6000810043f */
.L_x_36:
[----:B------:R-:W-:Y:S05]  /*2590*/  BSYNC B0 ;  /* 0x0000000000007941 */ /* 0x000fea0003800000 */
.L_x_35:
[----:B------:R-:W-:Y:S05]  /*25a0*/  @P0 BRA `(.L_x_33) ;  /* 0x0000000000040947 */ /* 0x000fea0003800000 */
[----:B------:R-:W-:Y:S01]  /*25b0*/  BPT.TRAP 0x1 ;  /* 0x000000040000795c */ /* 0x000fe20000300000 */
.L_x_33:
[----:B0-----:R-:W-:Y:S01]  /*25c0*/  SHF.L.U32 R0, R77, 0x1f, RZ ;  /* 0x0000001f4d007819 */ /* 0x001fe200000006ff */
[----:B------:R-:W-:Y:S01]  /*25d0*/  UISETP.GE.U32.AND UP1, UPT, UR47, 0x7, UPT ;  /* 0x000000072f00788c */ /* 0x000fe2000bf26070 */
[----:B------:R-:W-:Y:S01]  /*25e0*/  SHF.R.S32.HI R11, RZ, 0x1f, R19 ;  /* 0x0000001fff0b7819 */ /* 0x000fe20000011413 */
[----:B------:R-:W-:Y:S01]  /*25f0*/  UIADD3 UR38, UR38, UR47, URZ ;  /* 0x0000002f26267290 */ /* 0x000fe2000fffe03f */
[----:B------:R-:W0:Y:S03]  /*2600*/  SYNCS.PHASECHK.TRANS64.TRYWAIT P0, [UR43+0x8], R0 ;  /* 0x00000800ff0075a7 */ /* 0x000e26000800016b */
[----:B------:R-:W-:-:S04]  /*2610*/  UISETP.GT.U32.AND UP0, UPT, UR38, 0x6, UPT ;  /* 0x000000062600788c */ /* 0x000fc8000bf04070 */
[----:B------:R-:W-:Y:S02]  /*2620*/  UISETP.LT.U32.AND UP0, UPT, UR47, 0x7, UP0 ;  /* 0x000000072f00788c */ /* 0x000fe40008701070 */
[----:B------:R-:W-:Y:S02]  /*2630*/  @UP1 UIMAD.WIDE.U32 UR4, UR38, 0x24924925, URZ ;  /* 0x24924925260418a5 */ /* 0x000fe4000f8e003f */
[----:B------:R-:W-:Y:S02]  /*2640*/  USEL UR6, URZ, 0x1, !UP0 ;  /* 0x000000013f067887 */ /* 0x000fe4000c000000 */
[----:B------:R-:W-:Y:S02]  /*2650*/  @UP1 UIADD3 UR4, UR38, -UR5, URZ ;  /* 0x8000000526041290 */ /* 0x000fe4000fffe03f */
[----:B------:R-:W-:Y:S02]  /*2660*/  ULOP3.LUT UR39, UR39, UR6, URZ, 0x3c, !UPT ;  /* 0x0000000627277292 */ /* 0x000fe4000f8e3c3f */
[----:B------:R-:W-:-:S04]  /*2670*/  @UP1 ULEA.HI UR4, UR4, UR5, URZ, 0x1f ;  /* 0x0000000504041291 */ /* 0x000fc8000f8ff83f */
[----:B------:R-:W-:-:S04]  /*2680*/  @UP1 USHF.R.U32.HI UR4, URZ, 0x2, UR4 ;  /* 0x000000023f041899 */ /* 0x000fc80008011604 */
[----:B------:R-:W-:Y:S01]  /*2690*/  @UP1 ULOP3.LUT UR39, UR39, 0x1, UR4, 0x78, !UPT ;  /* 0x0000000127271892 */ /* 0x000fe2000f8e7804 */
[----:B0-----:R-:W-:Y:S11]  /*26a0*/  @!P0 BRA `(.L_x_37) ;  /* 0x0000003400b08947 */ /* 0x001ff60003800000 */
.L_x_130:
[----:B0-----:R-:W-:Y:S01]  /*26b0*/  IMAD.SHL.U32 R3, R22, 0x40, RZ ;  /* 0x0000004016037824 */ /* 0x001fe200078e00ff */
[----:B------:R-:W-:Y:S01]  /*26c0*/  ULDC UR6, c[0x0][0x284] ;  /* 0x0000a10000067ab9 */ /* 0x000fe20000000800 */
[----:B------:R-:W-:Y:S01]  /*26d0*/  IMAD.SHL.U32 R12, R18, 0x40, RZ ;  /* 0x00000040120c7824 */ /* 0x000fe200078e00ff */
[----:B------:R-:W-:Y:S01]  /*26e0*/  ULDC.64 UR4, c[0x0][0x5d0] ;  /* 0x0001740000047ab9 */ /* 0x000fe20000000a00 */
[----:B------:R-:W-:Y:S01]  /*26f0*/  IMAD.WIDE R72, R22, 0x40, R60 ;  /* 0x0000004016487825 */ /* 0x000fe200078e023c */
[----:B------:R-:W-:Y:S01]  /*2700*/  ISETP.GE.AND P0, PT, R3, UR6, PT ;  /* 0x0000000603007c0c */ /* 0x000fe2000bf06270 */
[----:B------:R-:W-:Y:S01]  /*2710*/  ULDC UR6, c[0x0][0x288] ;  /* 0x0000a20000067ab9 */ /* 0x000fe20000000800 */
[----:B------:R-:W-:Y:S01]  /*2720*/  SHF.R.S32.HI R13, RZ, 0x1f, R12 ;  /* 0x0000001fff0d7819 */ /* 0x000fe2000001140c */
[----:B------:R-:W-:Y:S01]  /*2730*/  IMAD R0, R11, UR4, RZ ;  /* 0x000000040b007c24 */ /* 0x000fe2000f8e02ff */
[----:B------:R-:W-:Y:S01]  /*2740*/  ISETP.GE.OR P0, PT, R12, UR6, P0 ;  /* 0x000000060c007c0c */ /* 0x000fe20008706670 */
[----:B------:R-:W-:-:S04]  /*2750*/  IMAD.WIDE.U32 R4, R19, UR4, R62 ;  /* 0x0000000413047c25 */ /* 0x000fc8000f8e003e */
[----:B------:R-:W-:Y:S01]  /*2760*/  IMAD R7, R19, UR5, R0 ;  /* 0x0000000513077c24 */ /* 0x000fe2000f8e0200 */
[----:B------:R-:W-:Y:S01]  /*2770*/  IADD3 R4, P1, R12, R4, RZ ;  /* 0x000000040c047210 */ /* 0x000fe20007f3e0ff */
[----:B------:R-:W-:Y:S02]  /*2780*/  ULDC.64 UR4, c[0x0][0x5c8] ;  /* 0x0001720000047ab9 */ /* 0x000fe40000000a00 */
[----:B------:R-:W-:Y:S01]  /*2790*/  IMAD R9, R73, UR4, RZ ;  /* 0x0000000449097c24 */ /* 0x000fe2000f8e02ff */
[----:B------:R-:W-:-:S03]  /*27a0*/  IADD3.X R5, R13, R5, R7, P1, !PT ;  /* 0x000000050d057210 */ /* 0x000fc60000ffe407 */
[C---:B------:R-:W-:Y:S02]  /*27b0*/  IMAD R9, R72.reuse, UR5, R9 ;  /* 0x0000000548097c24 */ /* 0x040fe4000f8e0209 */
[----:B------:R-:W-:Y:S01]  /*27c0*/  IMAD.WIDE.U32 R74, R72, UR4, R4 ;  /* 0x00000004484a7c25 */ /* 0x000fe2000f8e0004 */
[----:B------:R-:W-:Y:S06]  /*27d0*/  @P0 BRA `(.L_x_38) ;  /* 0x0000001800d40947 */ /* 0x000fec0003800000 */
[----:B-----5:R-:W-:Y:S01]  /*27e0*/  FSETP.NEU.AND P0, PT, R58, RZ, PT ;  /* 0x000000ff3a00720b */ /* 0x020fe20003f0d000 */
[----:B------:R-:W-:Y:S01]  /*27f0*/  IMAD.IADD R18, R67, 0x1, -R12 ;  /* 0x0000000143127824 */ /* 0x000fe200078e0a0c */
[----:B------:R-:W-:Y:S01]  /*2800*/  BSSY B0, `(.L_x_38) ;  /* 0x00001b2000007945 */ /* 0x000fe20003800000 */
[----:B------:R-:W-:Y:S02]  /*2810*/  IMAD.IADD R0, R70, 0x1, -R3 ;  /* 0x0000000146007824 */ /* 0x000fe400078e0a03 */
[----:B------:R-:W-:Y:S01]  /*2820*/  IMAD.IADD R7, R75, 0x1, R9 ;  /* 0x000000014b077824 */ /* 0x000fe200078e0209 */
[----:B------:R-:W-:-:S04]  /*2830*/  ISETP.GT.AND P1, PT, R18, RZ, PT ;  /* 0x000000ff1200720c */ /* 0x000fc80003f24270 */
[----:B------:R-:W-:-:S03]  /*2840*/  ISETP.GT.AND P3, PT, R0, RZ, P1 ;  /* 0x000000ff0000720c */ /* 0x000fc60000f64270 */
[----:B------:R-:W-:Y:S10]  /*2850*/  @!P0 BRA `(.L_x_39) ;  /* 0x0000001000d88947 */ /* 0x000ff40003800000 */
[----:B------:R-:W0:Y:S01]  /*2860*/  LDC.64 R78, c[0x0][0x5b8] ;  /* 0x00016e00ff4e7b82 */ /* 0x000e220000000a00 */
[----:B------:R-:W-:-:S07]  /*2870*/  ULDC.64 UR4, c[0x0][0x5c0] ;  /* 0x0001700000047ab9 */ /* 0x000fce0000000a00 */
[----:B------:R-:W1:Y:S08]  /*2880*/  LDC.64 R80, c[0x0][0x5b0] ;  /* 0x00016c00ff507b82 */ /* 0x000e700000000a00 */
[----:B------:R-:W2:Y:S01]  /*2890*/  LDC.64 R82, c[0x0][0x5a8] ;  /* 0x00016a00ff527b82 */ /* 0x000ea20000000a00 */
[-C--:B0-----:R-:W-:Y:S02]  /*28a0*/  IMAD R6, R11, R78.reuse, RZ ;  /* 0x0000004e0b067224 */ /* 0x081fe400078e02ff */
[----:B------:R-:W-:-:S04]  /*28b0*/  IMAD.WIDE.U32 R4, R19, R78, R62 ;  /* 0x0000004e13047225 */ /* 0x000fc800078e003e */
[----:B------:R-:W-:Y:S01]  /*28c0*/  IMAD R75, R19, R79, R6 ;  /* 0x0000004f134b7224 */ /* 0x000fe200078e0206 */
[----:B------:R-:W-:Y:S01]  /*28d0*/  IADD3 R8, P0, R12, R4, RZ ;  /* 0x000000040c087210 */ /* 0x000fe20007f1e0ff */
[----:B-1----:R-:W-:-:S03]  /*28e0*/  IMAD R3, R73, R80, RZ ;  /* 0x0000005049037224 */ /* 0x002fc600078e02ff */
[----:B------:R-:W-:Y:S01]  /*28f0*/  IADD3.X R9, R13, R5, R75, P0, !PT ;  /* 0x000000050d097210 */ /* 0x000fe200007fe44b */
[C---:B------:R-:W-:Y:S02]  /*2900*/  IMAD R73, R72.reuse, R81, R3 ;  /* 0x0000005148497224 */ /* 0x040fe400078e0203 */
[----:B------:R-:W-:-:S04]  /*2910*/  IMAD.WIDE.U32 R4, R72, R80, R8 ;  /* 0x0000005048047225 */ /* 0x000fc800078e0008 */
[----:B------:R-:W-:Y:S01]  /*2920*/  IMAD.IADD R3, R5, 0x1, R73 ;  /* 0x0000000105037824 */ /* 0x000fe200078e0249 */
[----:B--2---:R-:W-:-:S04]  /*2930*/  LEA R10, P0, R4, R82, 0x2 ;  /* 0x00000052040a7211 */ /* 0x004fc800078010ff */
[----:B------:R-:W-:-:S05]  /*2940*/  LEA.HI.X R11, R4, R83, R3, 0x2, P0 ;  /* 0x00000053040b7211 */ /* 0x000fca00000f1403 */
[----:B------:R-:W2:Y:S01]  /*2950*/  @P3 LDG.E.LTC128B R3, desc[UR36][R10.64] ;  /* 0x000000240a033981 */ /* 0x000ea2000c1e1920 */
[----:B------:R-:W-:Y:S01]  /*2960*/  IMAD.WIDE.U32 R4, R72, R80, R12 ;  /* 0x0000005048047225 */ /* 0x000fe200078e000c */
[----:B------:R-:W-:Y:S01]  /*2970*/  ISETP.GT.AND P2, PT, R18, 0x1, PT ;  /* 0x000000011200780c */ /* 0x000fe20003f44270 */
[----:B------:R-:W-:Y:S01]  /*2980*/  BSSY B1, `(.L_x_40) ;  /* 0x0000017000017945 */ /* 0x000fe20003800000 */
[C---:B------:R-:W-:Y:S01]  /*2990*/  SHF.L.U64.HI R21, R80.reuse, 0x3, R81 ;  /* 0x0000000350157819 */ /* 0x040fe20000010251 */
[----:B------:R-:W-:Y:S01]  /*29a0*/  IMAD.SHL.U32 R20, R80, 0x8, RZ ;  /* 0x0000000850147824 */ /* 0x000fe200078e00ff */
[----:B------:R-:W-:Y:S02]  /*29b0*/  IADD3 R14, P0, R62, R4, RZ ;  /* 0x000000043e0e7210 */ /* 0x000fe40007f1e0ff */
[----:B------:R-:W-:Y:S01]  /*29c0*/  ISETP.GT.AND P4, PT, R0, RZ, P2 ;  /* 0x000000ff0000720c */ /* 0x000fe20001784270 */
[----:B------:R-:W-:Y:S01]  /*29d0*/  IMAD.WIDE.U32 R20, R72, R80, R20 ;  /* 0x0000005048147225 */ /* 0x000fe200078e0014 */
[----:B------:R-:W-:-:S02]  /*29e0*/  IADD3.X R15, R63, R73, R5, P0, !PT ;  /* 0x000000493f0f7210 */ /* 0x000fc400007fe405 */
[----:B------:R-:W-:Y:S01]  /*29f0*/  LEA R6, P0, R74, UR4, 0x2 ;  /* 0x000000044a067c11 */ /* 0x000fe2000f8010ff */
[----:B------:R-:W-:Y:S01]  /*2a00*/  IMAD.IADD R73, R73, 0x1, R21 ;  /* 0x0000000149497824 */ /* 0x000fe200078e0215 */
[----:B------:R-:W-:Y:S01]  /*2a10*/  ISETP.GT.AND P1, PT, R0, 0x8, P1 ;  /* 0x000000080000780c */ /* 0x000fe20000f24270 */
[----:B------:R-:W-:Y:S01]  /*2a20*/  IMAD.WIDE.U32 R14, R19, R78, R14 ;  /* 0x0000004e130e7225 */ /* 0x000fe200078e000e */
[----:B------:R-:W-:-:S03]  /*2a30*/  LEA.HI.X R7, R74, UR5, R7, 0x2, P0 ;  /* 0x000000054a077c11 */ /* 0x000fc600080f1407 */
[----:B------:R-:W-:Y:S01]  /*2a40*/  IMAD.IADD R15, R75, 0x1, R15 ;  /* 0x000000014b0f7824 */ /* 0x000fe200078e020f */
[----:B------:R-:W-:Y:S01]  /*2a50*/  LEA R4, P0, R14, R82, 0x2 ;  /* 0x000000520e047211 */ /* 0x000fe200078010ff */
[----:B--2---:R-:W-:-:S04]  /*2a60*/  FMUL R5, R3, R58 ;  /* 0x0000003a03057220 */ /* 0x004fc80000400000 */
[----:B------:R-:W-:Y:S01]  /*2a70*/  FFMA R11, R24, R57, R5 ;  /* 0x00000039180b7223 */ /* 0x000fe20000000005 */
[----:B------:R-:W-:Y:S02]  /*2a80*/  LEA.HI.X R5, R14, R83, R15, 0x2, P0 ;  /* 0x000000530e057211 */ /* 0x000fe400000f140f */
[----:B------:R-:W-:Y:S02]  /*2a90*/  IADD3 R10, P0, R8, R20, RZ ;  /* 0x00000014080a7210 */ /* 0x000fe40007f1e0ff */
[----:B------:R0:W-:Y:S02]  /*2aa0*/  @P3 STG.E desc[UR36][R6.64], R11 ;  /* 0x0000000b06003986 */ /* 0x0001e4000c101924 */
[----:B------:R-:W-:Y:S01]  /*2ab0*/  LEA R14, P3, R10, R82, 0x2 ;  /* 0x000000520a0e7211 */ /* 0x000fe200078610ff */
[----:B------:R-:W-:Y:S01]  /*2ac0*/  IMAD.X R9, R73, 0x1, R9, P0 ;  /* 0x0000000149097824 */ /* 0x000fe200000e0609 */
[----:B------:R-:W-:Y:S11]  /*2ad0*/  @!P4 BRA `(.L_x_41) ;  /* 0x000000000004c947 */ /* 0x000ff60003800000 */
[----:B------:R1:W5:Y:S02]  /*2ae0*/  LDG.E.LTC128B R3, desc[UR36][R4.64+0x4] ;  /* 0x0000042404037981 */ /* 0x000364000c1e1920 */
.L_x_41:
[----:B------:R-:W-:Y:S05]  /*2af0*/  BSYNC B1 ;  /* 0x0000000000017941 */ /* 0x000fea0003800000 */
.L_x_40:
[----:B-----5:R-:W-:Y:S01]  /*2b00*/  FMUL R8, R3, R58 ;  /* 0x0000003a03087220 */ /* 0x020fe20000400000 */
[----:B------:R-:W-:Y:S01]  /*2b10*/  IMAD.MOV.U32 R21, RZ, RZ, R3 ;  /* 0x000000ffff157224 */ /* 0x000fe200078e0003 */
[----:B------:R-:W-:Y:S02]  /*2b20*/  LEA.HI.X R15, R10, R83, R9, 0x2, P3 ;  /* 0x000000530a0f7211 */ /* 0x000fe400018f1409 */
[----:B------:R-:W-:-:S05]  /*2b30*/  FFMA R25, R25, R57, R8 ;  /* 0x0000003919197223 */ /* 0x000fca0000000008 */
[----:B------:R2:W-:Y:S04]  /*2b40*/  @P4 STG.E desc[UR36][R6.64+0x4], R25 ;  /* 0x0000041906004986 */ /* 0x0005e8000c101924 */
[----:B------:R-:W3:Y:S01]  /*2b50*/  @P1 LDG.E.LTC128B R21, desc[UR36][R14.64] ;  /* 0x000000240e151981 */ /* 0x000ee2000c1e1920 */
[----:B------:R-:W-:Y:S01]  /*2b60*/  IADD3 R12, P0, P3, R62, R20, R12 ;  /* 0x000000143e0c7210 */ /* 0x000fe20007b1e00c */
[----:B------:R-:W-:Y:S01]  /*2b70*/  BSSY B1, `(.L_x_42) ;  /* 0x0000010000017945 */ /* 0x000fe20003800000 */
[----:B0-----:R-:W-:Y:S02]  /*2b80*/  SHF.L.U64.HI R11, R59, 0x2, R64 ;  /* 0x000000023b0b7819 */ /* 0x001fe40000010240 */
[----:B------:R-:W-:Y:S02]  /*2b90*/  IADD3.X R13, R63, R73, R13, P0, P3 ;  /* 0x000000493f0d7210 */ /* 0x000fe400007e640d */
[----:B------:R-:W-:-:S02]  /*2ba0*/  LEA R10, P3, R59, R6, 0x2 ;  /* 0x000000063b0a7211 */ /* 0x000fc400078610ff */
[----:B------:R-:W-:Y:S01]  /*2bb0*/  ISETP.GT.AND P2, PT, R0, 0x8, P2 ;  /* 0x000000080000780c */ /* 0x000fe20001744270 */
[----:B------:R-:W-:Y:S01]  /*2bc0*/  IMAD.WIDE.U32 R12, R19, R78, R12 ;  /* 0x0000004e130c7225 */ /* 0x000fe200078e000c */
[----:B------:R-:W-:-:S03]  /*2bd0*/  ISETP.GT.AND P0, PT, R18, 0x8, PT ;  /* 0x000000081200780c */ /* 0x000fc60003f04270 */
[----:B------:R-:W-:Y:S01]  /*2be0*/  IMAD.X R11, R11, 0x1, R7, P3 ;  /* 0x000000010b0b7824 */ /* 0x000fe200018e0607 */
[----:B------:R-:W-:Y:S01]  /*2bf0*/  LEA R8, P4, R12, R82, 0x2 ;  /* 0x000000520c087211 */ /* 0x000fe200078810ff */
[----:B------:R-:W-:-:S05]  /*2c00*/  IMAD.IADD R9, R75, 0x1, R13 ;  /* 0x000000014b097824 */ /* 0x000fca00078e020d */
[----:B------:R-:W-:Y:S01]  /*2c10*/  LEA.HI.X R9, R12, R83, R9, 0x2, P4 ;  /* 0x000000530c097211 */ /* 0x000fe200020f1409 */
[----:B---3--:R-:W-:-:S04]  /*2c20*/  FMUL R3, R21, R58 ;  /* 0x0000003a15037220 */ /* 0x008fc80000400000 */
[----:B------:R-:W-:-:S05]  /*2c30*/  FFMA R3, R26, R57, R3 ;  /* 0x000000391a037223 */ /* 0x000fca0000000003 */
[----:B------:R2:W-:Y:S01]  /*2c40*/  @P1 STG.E desc[UR36][R10.64], R3 ;  /* 0x000000030a001986 */ /* 0x0005e2000c101924 */
[----:B------:R-:W-:Y:S05]  /*2c50*/  @!P2 BRA `(.L_x_43) ;  /* 0x000000000004a947 */ /* 0x000fea0003800000 */
[----:B------:R0:W5:Y:S02]  /*2c60*/  LDG.E.LTC128B R21, desc[UR36][R8.64+0x4] ;  /* 0x0000042408157981 */ /* 0x000164000c1e1920 */
.L_x_43:
[----:B------:R-:W-:Y:S05]  /*2c70*/  BSYNC B1 ;  /* 0x0000000000017941 */ /* 0x000fea0003800000 */
.L_x_42:
[----:B-----5:R-:W-:Y:S01]  /*2c80*/  FMUL R12, R21, R58 ;  /* 0x0000003a150c7220 */ /* 0x020fe20000400000 */
[----:B------:R-:W-:Y:S01]  /*2c90*/  ISETP.GT.AND P3, PT, R0, RZ, P0 ;  /* 0x000000ff0000720c */ /* 0x000fe20000764270 */
[----:B------:R-:W-:Y:S01]  /*2ca0*/  BSSY B1, `(.L_x_44) ;  /* 0x0000006000017945 */ /* 0x000fe20003800000 */
[----:B------:R-:W-:Y:S01]  /*2cb0*/  ISETP.GT.AND P1, PT, R18, 0x9, PT ;  /* 0x000000091200780c */ /* 0x000fe20003f24270 */
[----:B------:R-:W-:-:S05]  /*2cc0*/  FFMA R27, R27, R57, R12 ;  /* 0x000000391b1b7223 */ /* 0x000fca000000000c */
[----:B------:R3:W-:Y:S05]  /*2cd0*/  @P2 STG.E desc[UR36][R10.64+0x4], R27 ;  /* 0x0000041b0a002986 */ /* 0x0007ea000c101924 */
[----:B------:R-:W-:Y:S05]  /*2ce0*/  @!P3 BRA `(.L_x_45) ;  /* 0x000000000004b947 */ /* 0x000fea0003800000 */
[----:B------:R4:W5:Y:S02]  /*2cf0*/  LDG.E.LTC128B R21, desc[UR36][R4.64+0x20] ;  /* 0x0000202404157981 */ /* 0x000964000c1e1920 */
.L_x_45:
[----:B------:R-:W-:Y:S05]  /*2d00*/  BSYNC B1 ;  /* 0x0000000000017941 */ /* 0x000fea0003800000 */
.L_x_44:
[----:B--2--5:R-:W-:Y:S01]  /*2d10*/  FMUL R3, R21, R58 ;  /* 0x0000003a15037220 */ /* 0x024fe20000400000 */
[----:B------:R-:W-:Y:S01]  /*2d20*/  ISETP.GT.AND P2, PT, R0, RZ, P1 ;  /* 0x000000ff0000720c */ /* 0x000fe20000f44270 */
[----:B------:R-:W-:Y:S02]  /*2d30*/  BSSY B1, `(.L_x_46) ;  /* 0x0000005000017945 */ /* 0x000fe40003800000 */
[----:B------:R-:W-:-:S05]  /*2d40*/  FFMA R3, R28, R57, R3 ;  /* 0x000000391c037223 */ /* 0x000fca0000000003 */
[----:B------:R2:W-:Y:S05]  /*2d50*/  @P3 STG.E desc[UR36][R6.64+0x20], R3 ;  /* 0x0000200306003986 */ /* 0x0005ea000c101924 */
[----:B------:R-:W-:Y:S05]  /*2d60*/  @!P2 BRA `(.L_x_47) ;  /* 0x000000000004a947 */ /* 0x000fea0003800000 */
[----:B------:R0:W5:Y:S02]  /*2d70*/  LDG.E.LTC128B R21, desc[UR36][R4.64+0x24] ;  /* 0x0000242404157981 */ /* 0x000164000c1e1920 */
.L_x_47:
[----:B------:R-:W-:Y:S05]  /*2d80*/  BSYNC B1 ;  /* 0x0000000000017941 */ /* 0x000fea0003800000 */
.L_x_46:
[----:B-----5:R-:W-:Y:S01]  /*2d90*/  FMUL R12, R21, R58 ;  /* 0x0000003a150c7220 */ /* 0x020fe20000400000 */
[----:B------:R-:W-:Y:S01]  /*2da0*/  ISETP.GT.AND P0, PT, R0, 0x8, P0 ;  /* 0x000000080000780c */ /* 0x000fe20000704270 */
[----:B------:R-:W-:Y:S02]  /*2db0*/  BSSY B1, `(.L_x_48) ;  /* 0x0000005000017945 */ /* 0x000fe40003800000 */
[----:B------:R-:W-:-:S05]  /*2dc0*/  FFMA R29, R29, R57, R12 ;  /* 0x000000391d1d7223 */ /* 0x000fca000000000c */
[----:B------:R0:W-:Y:S05]  /*2dd0*/  @P2 STG.E desc[UR36][R6.64+0x24], R29 ;  /* 0x0000241d06002986 */ /* 0x0001ea000c101924 */
[----:B------:R-:W-:Y:S05]  /*2de0*/  @!P0 BRA `(.L_x_49) ;  /* 0x0000000000048947 */ /* 0x000fea0003800000 */
[----:B------:R0:W5:Y:S02]  /*2df0*/  LDG.E.LTC128B R21, desc[UR36][R8.64+0x20] ;  /* 0x0000202408157981 */ /* 0x000164000c1e1920 */
.L_x_49:
[----:B------:R-:W-:Y:S05]  /*2e00*/  BSYNC B1 ;  /* 0x0000000000017941 */ /* 0x000fea0003800000 */
.L_x_48:
[----:B--2--5:R-:W-:Y:S01]  /*2e10*/  FMUL R3, R21, R58 ;  /* 0x0000003a15037220 */ /* 0x024fe20000400000 */
[----:B------:R-:W-:Y:S01]  /*2e20*/  ISETP.GT.AND P2, PT, R0, 0x8, P1 ;  /* 0x000000080000780c */ /* 0x000fe20000f44270 */
[----:B------:R-:W-:Y:S01]  /*2e30*/  BSSY B1, `(.L_x_50) ;  /* 0x0000006000017945 */ /* 0x000fe20003800000 */
[----:B------:R-:W-:Y:S01]  /*2e40*/  ISETP.GT.AND P1, PT, R18, 0x10, PT ;  /* 0x000000101200780c */ /* 0x000fe20003f24270 */
[----:B------:R-:W-:-:S05]  /*2e50*/  FFMA R3, R30, R57, R3 ;  /* 0x000000391e037223 */ /* 0x000fca0000000003 */
[----:B------:R2:W-:Y:S05]  /*2e60*/  @P0 STG.E desc[UR36][R10.64+0x20], R3 ;  /* 0x000020030a000986 */ /* 0x0005ea000c101924 */
[----:B------:R-:W-:Y:S05]  /*2e70*/  @!P2 BRA `(.L_x_51) ;  /* 0x000000000004a947 */ /* 0x000fea0003800000 */
[----:B------:R0:W5:Y:S02]  /*2e80*/  LDG.E.LTC128B R21, desc[UR36][R8.64+0x24] ;  /* 0x0000242408157981 */ /* 0x000164000c1e1920 */
.L_x_51:
[----:B------:R-:W-:Y:S05]  /*2e90*/  BSYNC B1 ;  /* 0x0000000000017941 */ /* 0x000fea0003800000 */
.L_x_50:
        /* <DEDUP_REMOVED lines=8> */
.L_x_53:
[----:B------:R-:W-:Y:S05]  /*2f20*/  BSYNC B1 ;  /* 0x0000000000017941 */ /* 0x000fea0003800000 */
.L_x_52:
[----:B--2--5:R-:W-:Y:S01]  /*2f30*/  FMUL R3, R21, R58 ;  /* 0x0000003a15037220 */ /* 0x024fe20000400000 */
[----:B------:R-:W-:Y:S01]  /*2f40*/  ISETP.GT.AND P4, PT, R0, RZ, P0 ;  /* 0x000000ff0000720c */ /* 0x000fe20000784270 */
[----:B------:R-:W-:Y:S02]  /*2f50*/  BSSY B1, `(.L_x_54) ;  /* 0x0000005000017945 */ /* 0x000fe40003800000 */
[----:B------:R-:W-:-:S05]  /*2f60*/  FFMA R3, R32, R57, R3 ;  /* 0x0000003920037223 */ /* 0x000fca0000000003 */
[----:B------:R2:W-:Y:S05]  /*2f70*/  @P3 STG.E desc[UR36][R6.64+0x40], R3 ;  /* 0x0000400306003986 */ /* 0x0005ea000c101924 */
[----:B------:R-:W-:Y:S05]  /*2f80*/  @!P4 BRA `(.L_x_55) ;  /* 0x000000000004c947 */ /* 0x000fea0003800000 */
[----:B------:R0:W5:Y:S02]  /*2f90*/  LDG.E.LTC128B R21, desc[UR36][R4.64+0x44] ;  /* 0x0000442404157981 */ /* 0x000164000c1e1920 */
.L_x_55:
[----:B------:R-:W-:Y:S05]  /*2fa0*/  BSYNC B1 ;  /* 0x0000000000017941 */ /* 0x000fea0003800000 */
.L_x_54:
[----:B-----5:R-:W-:Y:S01]  /*2fb0*/  FMUL R12, R21, R58 ;  /* 0x0000003a150c7220 */ /* 0x020fe20000400000 */
[----:B------:R-:W-:Y:S01]  /*2fc0*/  ISETP.GT.AND P2, PT, R0, 0x8, P1 ;  /* 0x000000080000780c */ /* 0x000fe20000f44270 */
[----:B------:R-:W-:Y:S02]  /*2fd0*/  BSSY B1, `(.L_x_56) ;  /* 0x0000005000017945 */ /* 0x000fe40003800000 */
[----:B------:R-:W-:-:S05]  /*2fe0*/  FFMA R33, R33, R57, R12 ;  /* 0x0000003921217223 */ /* 0x000fca000000000c */
[----:B------:R0:W-:Y:S05]  /*2ff0*/  @P4 STG.E desc[UR36][R6.64+0x44], R33 ;  /* 0x0000442106004986 */ /* 0x0001ea000c101924 */
[----:B------:R-:W-:Y:S05]  /*3000*/  @!P2 BRA `(.L_x_57) ;  /* 0x000000000004a947 */ /* 0x000fea0003800000 */
[----:B------:R0:W5:Y:S02]  /*3010*/  LDG.E.LTC128B R21, desc[UR36][R8.64+0x40] ;  /* 0x0000402408157981 */ /* 0x000164000c1e1920 */
.L_x_57:
[----:B------:R-:W-:Y:S05]  /*3020*/  BSYNC B1 ;  /* 0x0000000000017941 */ /* 0x000fea0003800000 */
.L_x_56:
        /* <DEDUP_REMOVED lines=8> */
.L_x_59:
[----:B------:R-:W-:Y:S05]  /*30b0*/  BSYNC B1 ;  /* 0x0000000000017941 */ /* 0x000fea0003800000 */
.L_x_58:
        /* <DEDUP_REMOVED lines=8> */
.L_x_61:
[----:B------:R-:W-:Y:S05]  /*3140*/  BSYNC B1 ;  /* 0x0000000000017941 */ /* 0x000fea0003800000 */
.L_x_60:
[----:B--2--5:R-:W-:Y:S01]  /*3150*/  FMUL R3, R21, R58 ;  /* 0x0000003a15037220 */ /* 0x024fe20000400000 */
[----:B------:R-:W-:Y:S01]  /*3160*/  ISETP.GT.AND P3, PT, R0, RZ, P0 ;  /* 0x000000ff0000720c */ /* 0x000fe20000764270 */
[----:B------:R-:W-:Y:S02]  /*3170*/  BSSY B1, `(.L_x_62) ;  /* 0x0000005000017945 */ /* 0x000fe40003800000 */
[----:B------:R-:W-:-:S05]  /*3180*/  FFMA R3, R36, R57, R3 ;  /* 0x0000003924037223 */ /* 0x000fca0000000003 */
[----:B------:R2:W-:Y:S05]  /*3190*/  @P2 STG.E desc[UR36][R6.64+0x60], R3 ;  /* 0x0000600306002986 */ /* 0x0005ea000c101924 */
[----:B------:R-:W-:Y:S05]  /*31a0*/  @!P3 BRA `(.L_x_63) ;  /* 0x000000000004b947 */ /* 0x000fea0003800000 */
[----:B------:R0:W5:Y:S02]  /*31b0*/  LDG.E.LTC128B R21, desc[UR36][R4.64+0x64] ;  /* 0x0000642404157981 */ /* 0x000164000c1e1920 */
.L_x_63:
[----:B------:R-:W-:Y:S05]  /*31c0*/  BSYNC B1 ;  /* 0x0000000000017941 */ /* 0x000fea0003800000 */
.L_x_62:
[----:B-----5:R-:W-:Y:S01]  /*31d0*/  FMUL R12, R21, R58 ;  /* 0x0000003a150c7220 */ /* 0x020fe20000400000 */
[----:B------:R-:W-:Y:S01]  /*31e0*/  ISETP.GT.AND P2, PT, R0, 0x8, P1 ;  /* 0x000000080000780c */ /* 0x000fe20000f44270 */
[----:B------:R-:W-:Y:S02]  /*31f0*/  BSSY B1, `(.L_x_64) ;  /* 0x0000005000017945 */ /* 0x000fe40003800000 */
[----:B------:R-:W-:-:S05]  /*3200*/  FFMA R37, R37, R57, R12 ;  /* 0x0000003925257223 */ /* 0x000fca000000000c */
[----:B------:R0:W-:Y:S05]  /*3210*/  @P3 STG.E desc[UR36][R6.64+0x64], R37 ;  /* 0x0000642506003986 */ /* 0x0001ea000c101924 */
[----:B------:R-:W-:Y:S05]  /*3220*/  @!P2 BRA `(.L_x_65) ;  /* 0x000000000004a947 */ /* 0x000fea0003800000 */
[----:B------:R0:W5:Y:S02]  /*3230*/  LDG.E.LTC128B R21, desc[UR36][R8.64+0x60] ;  /* 0x0000602408157981 */ /* 0x000164000c1e1920 */
.L_x_65:
[----:B------:R-:W-:Y:S05]  /*3240*/  BSYNC B1 ;  /* 0x0000000000017941 */ /* 0x000fea0003800000 */
.L_x_64:
        /* <DEDUP_REMOVED lines=8> */
.L_x_67:
[----:B------:R-:W-:Y:S05]  /*32d0*/  BSYNC B1 ;  /* 0x0000000000017941 */ /* 0x000fea0003800000 */
.L_x_66:
        /* <DEDUP_REMOVED lines=8> */
.L_x_69:
[----:B------:R-:W-:Y:S05]  /*3360*/  BSYNC B1 ;  /* 0x0000000000017941 */ /* 0x000fea0003800000 */
.L_x_68:
[----:B--2--5:R-:W-:Y:S01]  /*3370*/  FMUL R3, R21, R58 ;  /* 0x0000003a15037220 */ /* 0x024fe20000400000 */
[----:B------:R-:W-:Y:S01]  /*3380*/  ISETP.GT.AND P3, PT, R0, RZ, P0 ;  /* 0x000000ff0000720c */ /* 0x000fe20000764270 */
[----:B------:R-:W-:Y:S02]  /*3390*/  BSSY B1, `(.L_x_70) ;  /* 0x0000005000017945 */ /* 0x000fe40003800000 */
[----:B------:R-:W-:-:S05]  /*33a0*/  FFMA R3, R40, R57, R3 ;  /* 0x0000003928037223 */ /* 0x000fca0000000003 */
[----:B------:R2:W-:Y:S05]  /*33b0*/  @P2 STG.E desc[UR36][R6.64+0x80], R3 ;  /* 0x0000800306002986 */ /* 0x0005ea000c101924 */
[----:B------:R-:W-:Y:S05]  /*33c0*/  @!P3 BRA `(.L_x_71) ;  /* 0x000000000004b947 */ /* 0x000fea0003800000 */
[----:B------:R0:W5:Y:S02]  /*33d0*/  LDG.E.LTC128B R21, desc[UR36][R4.64+0x84] ;  /* 0x0000842404157981 */ /* 0x000164000c1e1920 */
.L_x_71:
[----:B------:R-:W-:Y:S05]  /*33e0*/  BSYNC B1 ;  /* 0x0000000000017941 */ /* 0x000fea0003800000 */
.L_x_70:
[----:B-----5:R-:W-:Y:S01]  /*33f0*/  FMUL R12, R21, R58 ;  /* 0x0000003a150c7220 */ /* 0x020fe20000400000 */
[----:B------:R-:W-:Y:S01]  /*3400*/  ISETP.GT.AND P2, PT, R0, 0x8, P1 ;  /* 0x000000080000780c */ /* 0x000fe20000f44270 */
[----:B------:R-:W-:Y:S02]  /*3410*/  BSSY B1, `(.L_x_72) ;  /* 0x0000005000017945 */ /* 0x000fe40003800000 */
[----:B------:R-:W-:-:S05]  /*3420*/  FFMA R41, R41, R57, R12 ;  /* 0x0000003929297223 */ /* 0x000fca000000000c */
[----:B------:R0:W-:Y:S05]  /*3430*/  @P3 STG.E desc[UR36][R6.64+0x84], R41 ;  /* 0x0000842906003986 */ /* 0x0001ea000c101924 */
[----:B------:R-:W-:Y:S05]  /*3440*/  @!P2 BRA `(.L_x_73) ;  /* 0x000000000004a947 */ /* 0x000fea0003800000 */
[----:B------:R0:W5:Y:S02]  /*3450*/  LDG.E.LTC128B R21, desc[UR36][R8.64+0x80] ;  /* 0x0000802408157981 */ /* 0x000164000c1e1920 */
.L_x_73:
[----:B------:R-:W-:Y:S05]  /*3460*/  BSYNC B1 ;  /* 0x0000000000017941 */ /* 0x000fea0003800000 */
.L_x_72:
        /* <DEDUP_REMOVED lines=8> */
.L_x_75:
[----:B------:R-:W-:Y:S05]  /*34f0*/  BSYNC B1 ;  /* 0x0000000000017941 */ /* 0x000fea0003800000 */
.L_x_74:
        /* <DEDUP_REMOVED lines=8> */
.L_x_77:
[----:B------:R-:W-:Y:S05]  /*3580*/  BSYNC B1 ;  /* 0x0000000000017941 */ /* 0x000fea0003800000 */
.L_x_76:
[----:B--2--5:R-:W-:Y:S01]  /*3590*/  FMUL R3, R21, R58 ;  /* 0x0000003a15037220 */ /* 0x024fe20000400000 */
[----:B------:R-:W-:Y:S01]  /*35a0*/  ISETP.GT.AND P3, PT, R0, RZ, P0 ;  /* 0x000000ff0000720c */ /* 0x000fe20000764270 */
[----:B------:R-:W-:Y:S02]  /*35b0*/  BSSY B1, `(.L_x_78) ;  /* 0x0000005000017945 */ /* 0x000fe40003800000 */
[----:B------:R-:W-:-:S05]  /*35c0*/  FFMA R3, R44, R57, R3 ;  /* 0x000000392c037223 */ /* 0x000fca0000000003 */
[----:B------:R2:W-:Y:S05]  /*35d0*/  @P2 STG.E desc[UR36][R6.64+0xa0], R3 ;  /* 0x0000a00306002986 */ /* 0x0005ea000c101924 */
[----:B------:R-:W-:Y:S05]  /*35e0*/  @!P3 BRA `(.L_x_79) ;  /* 0x000000000004b947 */ /* 0x000fea0003800000 */
[----:B------:R0:W5:Y:S02]  /*35f0*/  LDG.E.LTC128B R21, desc[UR36][R4.64+0xa4] ;  /* 0x0000a42404157981 */ /* 0x000164000c1e1920 */
.L_x_79:
[----:B------:R-:W-:Y:S05]  /*3600*/  BSYNC B1 ;  /* 0x0000000000017941 */ /* 0x000fea0003800000 */
.L_x_78:
[----:B-----5:R-:W-:Y:S01]  /*3610*/  FMUL R12, R21, R58 ;  /* 0x0000003a150c7220 */ /* 0x020fe20000400000 */
[----:B------:R-:W-:Y:S01]  /*3620*/  ISETP.GT.AND P2, PT, R0, 0x8, P1 ;  /* 0x000000080000780c */ /* 0x000fe20000f44270 */
[----:B------:R-:W-:Y:S02]  /*3630*/  BSSY B1, `(.L_x_80) ;  /* 0x0000005000017945 */ /* 0x000fe40003800000 */
[----:B------:R-:W-:-:S05]  /*3640*/  FFMA R45, R45, R57, R12 ;  /* 0x000000392d2d7223 */ /* 0x000fca000000000c */
[----:B------:R0:W-:Y:S05]  /*3650*/  @P3 STG.E desc[UR36][R6.64+0xa4], R45 ;  /* 0x0000a42d06003986 */ /* 0x0001ea000c101924 */
[----:B------:R-:W-:Y:S05]  /*3660*/  @!P2 BRA `(.L_x_81) ;  /* 0x000000000004a947 */ /* 0x000fea0003800000 */
[----:B------:R0:W5:Y:S02]  /*3670*/  LDG.E.LTC128B R21, desc[UR36][R8.64+0xa0] ;  /* 0x0000a02408157981 */ /* 0x000164000c1e1920 */
.L_x_81:
[----:B------:R-:W-:Y:S05]  /*3680*/  BSYNC B1 ;  /* 0x0000000000017941 */ /* 0x000fea0003800000 */
.L_x_80:
        /* <DEDUP_REMOVED lines=8> */
.L_x_83:
[----:B------:R-:W-:Y:S05]  /*3710*/  BSYNC B1 ;  /* 0x0000000000017941 */ /* 0x000fea0003800000 */
.L_x_82:
        /* <DEDUP_REMOVED lines=8> */
.L_x_85:
[----:B------:R-:W-:Y:S05]  /*37a0*/  BSYNC B1 ;  /* 0x0000000000017941 */ /* 0x000fea0003800000 */
.L_x_84:
[----:B--2--5:R-:W-:Y:S01]  /*37b0*/  FMUL R3, R21, R58 ;  /* 0x0000003a15037220 */ /* 0x024fe20000400000 */
[----:B------:R-:W-:Y:S01]  /*37c0*/  ISETP.GT.AND P3, PT, R0, RZ, P0 ;  /* 0x000000ff0000720c */ /* 0x000fe20000764270 */
[----:B------:R-:W-:Y:S02]  /*37d0*/  BSSY B1, `(.L_x_86) ;  /* 0x0000005000017945 */ /* 0x000fe40003800000 */
[----:B------:R-:W-:-:S05]  /*37e0*/  FFMA R3, R48, R57, R3 ;  /* 0x0000003930037223 */ /* 0x000fca0000000003 */
[----:B------:R2:W-:Y:S05]  /*37f0*/  @P2 STG.E desc[UR36][R6.64+0xc0], R3 ;  /* 0x0000c00306002986 */ /* 0x0005ea000c101924 */
[----:B------:R-:W-:Y:S05]  /*3800*/  @!P3 BRA `(.L_x_87) ;  /* 0x000000000004b947 */ /* 0x000fea0003800000 */
[----:B------:R0:W5:Y:S02]  /*3810*/  LDG.E.LTC128B R21, desc[UR36][R4.64+0xc4] ;  /* 0x0000c42404157981 */ /* 0x000164000c1e1920 */
.L_x_87:
[----:B------:R-:W-:Y:S05]  /*3820*/  BSYNC B1 ;  /* 0x0000000000017941 */ /* 0x000fea0003800000 */
.L_x_86:
[----:B-----5:R-:W-:Y:S01]  /*3830*/  FMUL R12, R21, R58 ;  /* 0x0000003a150c7220 */ /* 0x020fe20000400000 */
[----:B------:R-:W-:Y:S01]  /*3840*/  ISETP.GT.AND P2, PT, R0, 0x8, P1 ;  /* 0x000000080000780c */ /* 0x000fe20000f44270 */
[----:B------:R-:W-:Y:S02]  /*3850*/  BSSY B1, `(.L_x_88) ;  /* 0x0000005000017945 */ /* 0x000fe40003800000 */
[----:B------:R-:W-:-:S05]  /*3860*/  FFMA R49, R49, R57, R12 ;  /* 0x0000003931317223 */ /* 0x000fca000000000c */
[----:B------:R0:W-:Y:S05]  /*3870*/  @P3 STG.E desc[UR36][R6.64+0xc4], R49 ;  /* 0x0000c43106003986 */ /* 0x0001ea000c101924 */
[----:B------:R-:W-:Y:S05]  /*3880*/  @!P2 BRA `(.L_x_89) ;  /* 0x000000000004a947 */ /* 0x000fea0003800000 */
[----:B------:R0:W5:Y:S02]  /*3890*/  LDG.E.LTC128B R21, desc[UR36][R8.64+0xc0] ;  /* 0x0000c02408157981 */ /* 0x000164000c1e1920 */
.L_x_89:
[----:B------:R-:W-:Y:S05]  /*38a0*/  BSYNC B1 ;  /* 0x0000000000017941 */ /* 0x000fea0003800000 */
.L_x_88:
        /* <DEDUP_REMOVED lines=8> */
.L_x_91:
[----:B------:R-:W-:Y:S05]  /*3930*/  BSYNC B1 ;  /* 0x0000000000017941 */ /* 0x000fea0003800000 */
.L_x_90:
        /* <DEDUP_REMOVED lines=8> */
.L_x_93:
[----:B------:R-:W-:Y:S05]  /*39c0*/  BSYNC B1 ;  /* 0x0000000000017941 */ /* 0x000fea0003800000 */
.L_x_92:
[----:B--2--5:R-:W-:Y:S01]  /*39d0*/  FMUL R3, R21, R58 ;  /* 0x0000003a15037220 */ /* 0x024fe20000400000 */
[----:B------:R-:W-:Y:S01]  /*39e0*/  ISETP.GT.AND P3, PT, R0, RZ, P0 ;  /* 0x000000ff0000720c */ /* 0x000fe20000764270 */
[----:B------:R-:W-:Y:S02]  /*39f0*/  BSSY B1, `(.L_x_94) ;  /* 0x0000005000017945 */ /* 0x000fe40003800000 */
[----:B------:R-:W-:-:S05]  /*3a00*/  FFMA R3, R52, R57, R3 ;  /* 0x0000003934037223 */ /* 0x000fca0000000003 */
[----:B------:R2:W-:Y:S05]  /*3a10*/  @P2 STG.E desc[UR36][R6.64+0xe0], R3 ;  /* 0x0000e00306002986 */ /* 0x0005ea000c101924 */
[----:B------:R-:W-:Y:S05]  /*3a20*/  @!P3 BRA `(.L_x_95) ;  /* 0x000000000004b947 */ /* 0x000fea0003800000 */
[----:B------:R0:W5:Y:S02]  /*3a30*/  LDG.E.LTC128B R21, desc[UR36][R4.64+0xe4] ;  /* 0x0000e42404157981 */ /* 0x000164000c1e1920 */
.L_x_95:
[----:B------:R-:W-:Y:S05]  /*3a40*/  BSYNC B1 ;  /* 0x0000000000017941 */ /* 0x000fea0003800000 */
.L_x_94:
[----:B01--45:R-:W-:Y:S01]  /*3a50*/  FMUL R4, R21, R58 ;  /* 0x0000003a15047220 */ /* 0x033fe20000400000 */
[----:B------:R-:W-:Y:S01]  /*3a60*/  ISETP.GT.AND P1, PT, R0, 0x8, P1 ;  /* 0x000000080000780c */ /* 0x000fe20000f24270 */
[----:B------:R-:W-:Y:S02]  /*3a70*/  BSSY B1, `(.L_x_96) ;  /* 0x0000005000017945 */ /* 0x000fe40003800000 */
[----:B------:R-:W-:-:S05]  /*3a80*/  FFMA R53, R53, R57, R4 ;  /* 0x0000003935357223 */ /* 0x000fca0000000004 */
[----:B------:R0:W-:Y:S05]  /*3a90*/  @P3 STG.E desc[UR36][R6.64+0xe4], R53 ;  /* 0x0000e43506003986 */ /* 0x0001ea000c101924 */
[----:B------:R-:W-:Y:S05]  /*3aa0*/  @!P1 BRA `(.L_x_97) ;  /* 0x0000000000049947 */ /* 0x000fea0003800000 */
[----:B------:R1:W5:Y:S02]  /*3ab0*/  LDG.E.LTC128B R21, desc[UR36][R8.64+0xe0] ;  /* 0x0000e02408157981 */ /* 0x000364000c1e1920 */
.L_x_97:
[----:B------:R-:W-:Y:S05]  /*3ac0*/  BSYNC B1 ;  /* 0x0000000000017941 */ /* 0x000fea0003800000 */
.L_x_96:
[----:B--2--5:R-:W-:Y:S01]  /*3ad0*/  FMUL R3, R21, R58 ;  /* 0x0000003a15037220 */ /* 0x024fe20000400000 */
[----:B------:R-:W-:Y:S01]  /*3ae0*/  @P1 IMAD.MOV.U32 R4, RZ, RZ, R10 ;  /* 0x000000ffff041224 */ /* 0x000fe200078e000a */
[----:B------:R-:W-:Y:S01]  /*3af0*/  ISETP.GT.AND P0, PT, R0, 0x8, P0 ;  /* 0x000000080000780c */ /* 0x000fe20000704270 */
[----:B------:R-:W-:Y:S02]  /*3b00*/  @P1 IMAD.MOV.U32 R5, RZ, RZ, R11 ;  /* 0x000000ffff051224 */ /* 0x000fe400078e000b */
[----:B------:R-:W-:Y:S01]  /*3b10*/  FFMA R3, R54, R57, R3 ;  /* 0x0000003936037223 */ /* 0x000fe20000000003 */
[----:B------:R-:W-:Y:S04]  /*3b20*/  BSSY B1, `(.L_x_98) ;  /* 0x0000004000017945 */ /* 0x000fe80003800000 */
[----:B------:R2:W-:Y:S05]  /*3b30*/  @P1 STG.E desc[UR36][R4.64+0xe0], R3 ;  /* 0x0000e00304001986 */ /* 0x0005ea000c101924 */
[----:B------:R-:W-:Y:S05]  /*3b40*/  @!P0 BRA `(.L_x_99) ;  /* 0x0000000000048947 */ /* 0x000fea0003800000 */
[----:B------:R4:W5:Y:S02]  /*3b50*/  LDG.E.LTC128B R21, desc[UR36][R8.64+0xe4] ;  /* 0x0000e42408157981 */ /* 0x000964000c1e1920 */
.L_x_99:
[----:B------:R-:W-:Y:S05]  /*3b60*/  BSYNC B1 ;  /* 0x0000000000017941 */ /* 0x000fea0003800000 */
.L_x_98:
[----:B-----5:R-:W-:-:S04]  /*3b70*/  FMUL R0, R21, R58 ;  /* 0x0000003a15007220 */ /* 0x020fc80000400000 */
[----:B------:R-:W-:Y:S01]  /*3b80*/  FFMA R55, R55, R57, R0 ;  /* 0x0000003937377223 */ /* 0x000fe20000000000 */
[----:B------:R-:W-:Y:S06]  /*3b90*/  @!P0 BRA `(.L_x_100) ;  /* 0x0000000400e08947 */ /* 0x000fec0003800000 */
[----:B------:R0:W-:Y:S01]  /*3ba0*/  STG.E desc[UR36][R10.64+0xe4], R55 ;  /* 0x0000e4370a007986 */ /* 0x0001e2000c101924 */
[----:B------:R-:W-:Y:S05]  /*3bb0*/  BRA `(.L_x_100) ;  /* 0x0000000400d87947 */ /* 0x000fea0003800000 */
.L_x_39:
[----:B------:R-:W-:Y:S01]  /*3bc0*/  ULDC.64 UR4, c[0x0][0x5c0] ;  /* 0x0001700000047ab9 */ /* 0x000fe20000000a00 */
[----:B------:R-:W-:Y:S01]  /*3bd0*/  ISETP.GT.AND P0, PT, R18, 0x1, PT ;  /* 0x000000011200780c */ /* 0x000fe20003f04270 */
[-C--:B------:R-:W-:Y:S01]  /*3be0*/  FMUL R3, R24, R57.reuse ;  /* 0x0000003918037220 */ /* 0x080fe20000400000 */
[----:B------:R-:W-:Y:S01]  /*3bf0*/  LEA R4, P2, R74, UR4, 0x2 ;  /* 0x000000044a047c11 */ /* 0x000fe2000f8410ff */
[-C--:B------:R-:W-:Y:S01]  /*3c00*/  FMUL R25, R25, R57.reuse ;  /* 0x0000003919197220 */ /* 0x080fe20000400000 */
[----:B------:R-:W-:Y:S01]  /*3c10*/  ISETP.GT.AND P4, PT, R0, RZ, P0 ;  /* 0x000000ff0000720c */ /* 0x000fe20000784270 */
[-C--:B------:R-:W-:Y:S01]  /*3c20*/  FMUL R9, R26, R57.reuse ;  /* 0x000000391a097220 */ /* 0x080fe20000400000 */
[----:B------:R-:W-:Y:S01]  /*3c30*/  LEA.HI.X R5, R74, UR5, R7, 0x2, P2 ;  /* 0x000000054a057c11 */ /* 0x000fe200090f1407 */
[-C--:B------:R-:W-:Y:S01]  /*3c40*/  FMUL R27, R27, R57.reuse ;  /* 0x000000391b1b7220 */ /* 0x080fe20000400000 */
[----:B------:R-:W-:Y:S01]  /*3c50*/  ISETP.GT.AND P2, PT, R0, 0x8, P1 ;  /* 0x000000080000780c */ /* 0x000fe20000f44270 */
[-C--:B------:R-:W-:Y:S01]  /*3c60*/  FMUL R29, R29, R57.reuse ;  /* 0x000000391d1d7220 */ /* 0x080fe20000400000 */
[C---:B------:R-:W-:Y:S01]  /*3c70*/  SHF.L.U64.HI R7, R59.reuse, 0x2, R64 ;  /* 0x000000023b077819 */ /* 0x040fe20000010240 */
[----:B------:R0:W-:Y:S01]  /*3c80*/  @P3 STG.E desc[UR36][R4.64], R3 ;  /* 0x0000000304003986 */ /* 0x0001e2000c101924 */
[----:B------:R-:W-:Y:S01]  /*3c90*/  LEA R6, P3, R59, R4, 0x2 ;  /* 0x000000043b067211 */ /* 0x000fe200078610ff */
[-C--:B------:R-:W-:Y:S01]  /*3ca0*/  FMUL R31, R31, R57.reuse ;  /* 0x000000391f1f7220 */ /* 0x080fe20000400000 */
[----:B------:R-:W-:Y:S01]  /*3cb0*/  ISETP.GT.AND P1, PT, R18, 0x8, PT ;  /* 0x000000081200780c */ /* 0x000fe20003f24270 */
[-C--:B------:R-:W-:Y:S01]  /*3cc0*/  FMUL R33, R33, R57.reuse ;  /* 0x0000003921217220 */ /* 0x080fe20000400000 */
[----:B------:R-:W-:Y:S01]  /*3cd0*/  ISETP.GT.AND P0, PT, R0, 0x8, P0 ;  /* 0x000000080000780c */ /* 0x000fe20000704270 */
[----:B------:R-:W-:Y:S01]  /*3ce0*/  IMAD.X R7, R7, 0x1, R5, P3 ;  /* 0x0000000107077824 */ /* 0x000fe200018e0605 */
[----:B------:R-:W-:Y:S01]  /*3cf0*/  ISETP.GT.AND P3, PT, R18, 0x9, PT ;  /* 0x000000091200780c */ /* 0x000fe20003f64270 */
[----:B------:R-:W-:Y:S01]  /*3d00*/  @P4 STG.E desc[UR36][R4.64+0x4], R25 ;  /* 0x0000041904004986 */ /* 0x000fe2000c101924 */
[C---:B------:R-:W-:Y:S01]  /*3d10*/  ISETP.GT.AND P4, PT, R0.reuse, RZ, P1 ;  /* 0x000000ff0000720c */ /* 0x040fe20000f84270 */
[-C--:B------:R-:W-:Y:S01]  /*3d20*/  FMUL R35, R35, R57.reuse ;  /* 0x0000003923237220 */ /* 0x080fe20000400000 */
[C---:B------:R-:W-:Y:S01]  /*3d30*/  ISETP.GT.AND P1, PT, R0.reuse, 0x8, P1 ;  /* 0x000000080000780c */ /* 0x040fe20000f24270 */
[----:B------:R1:W-:Y:S01]  /*3d40*/  @P2 STG.E desc[UR36][R6.64], R9 ;  /* 0x0000000906002986 */ /* 0x0003e2000c101924 */
[----:B------:R-:W-:Y:S01]  /*3d50*/  ISETP.GT.AND P2, PT, R0, RZ, P3 ;  /* 0x000000ff0000720c */ /* 0x000fe20001f44270 */
[-C--:B0-----:R-:W-:Y:S01]  /*3d60*/  FMUL R3, R28, R57.reuse ;  /* 0x000000391c037220 */ /* 0x081fe20000400000 */
[----:B------:R-:W-:Y:S01]  /*3d70*/  ISETP.GT.AND P3, PT, R0, 0x8, P3 ;  /* 0x000000080000780c */ /* 0x000fe20001f64270 */
[-C--:B------:R-:W-:Y:S01]  /*3d80*/  FMUL R37, R37, R57.reuse ;  /* 0x0000003925257220 */ /* 0x080fe20000400000 */
[-C--:B------:R-:W-:Y:S01]  /*3d90*/  FMUL R39, R39, R57.reuse ;  /* 0x0000003927277220 */ /* 0x080fe20000400000 */
[----:B------:R-:W-:Y:S01]  /*3da0*/  @P0 STG.E desc[UR36][R6.64+0x4], R27 ;  /* 0x0000041b06000986 */ /* 0x000fe2000c101924 */
[----:B------:R-:W-:Y:S01]  /*3db0*/  ISETP.GT.AND P0, PT, R18, 0x10, PT ;  /* 0x000000101200780c */ /* 0x000fe20003f04270 */
[-C--:B------:R-:W-:Y:S01]  /*3dc0*/  FMUL R41, R41, R57.reuse ;  /* 0x0000003929297220 */ /* 0x080fe20000400000 */
[-C--:B------:R-:W-:Y:S01]  /*3dd0*/  FMUL R43, R43, R57.reuse ;  /* 0x000000392b2b7220 */ /* 0x080fe20000400000 */
[----:B------:R0:W-:Y:S01]  /*3de0*/  @P4 STG.E desc[UR36][R4.64+0x20], R3 ;  /* 0x0000200304004986 */ /* 0x0001e2000c101924 */
[----:B------:R-:W-:Y:S01]  /*3df0*/  ISETP.GT.AND P4, PT, R0, RZ, P0 ;  /* 0x000000ff0000720c */ /* 0x000fe20000784270 */
[-C--:B-1----:R-:W-:Y:S01]  /*3e00*/  FMUL R9, R30, R57.reuse ;  /* 0x000000391e097220 */ /* 0x082fe20000400000 */
[----:B------:R-:W-:Y:S01]  /*3e10*/  ISETP.GT.AND P0, PT, R0, 0x8, P0 ;  /* 0x000000080000780c */ /* 0x000fe20000704270 */
[----:B------:R-:W-:Y:S01]  /*3e20*/  @P2 STG.E desc[UR36][R4.64+0x24], R29 ;  /* 0x0000241d04002986 */ /* 0x000fe2000c101924 */
[----:B------:R-:W-:Y:S01]  /*3e30*/  ISETP.GT.AND P2, PT, R18, 0x11, PT ;  /* 0x000000111200780c */ /* 0x000fe20003f44270 */
[-C--:B------:R-:W-:Y:S01]  /*3e40*/  FMUL R45, R45, R57.reuse ;  /* 0x000000392d2d7220 */ /* 0x080fe20000400000 */
[-C--:B------:R-:W-:Y:S01]  /*3e50*/  FMUL R47, R47, R57.reuse ;  /* 0x000000392f2f7220 */ /* 0x080fe20000400000 */
[----:B------:R1:W-:Y:S01]  /*3e60*/  @P1 STG.E desc[UR36][R6.64+0x20], R9 ;  /* 0x0000200906001986 */ /* 0x0003e2000c101924 */
[C---:B------:R-:W-:Y:S01]  /*3e70*/  ISETP.GT.AND P1, PT, R0.reuse, RZ, P2 ;  /* 0x000000ff0000720c */ /* 0x040fe20001724270 */
[-C--:B------:R-:W-:Y:S01]  /*3e80*/  FMUL R49, R49, R57.reuse ;  /* 0x0000003931317220 */ /* 0x080fe20000400000 */
[----:B------:R-:W-:Y:S01]  /*3e90*/  ISETP.GT.AND P2, PT, R0, 0x8, P2 ;  /* 0x000000080000780c */ /* 0x000fe20001744270 */
[-C--:B0-----:R-:W-:Y:S01]  /*3ea0*/  FMUL R3, R32, R57.reuse ;  /* 0x0000003920037220 */ /* 0x081fe20000400000 */
[----:B------:R-:W-:Y:S01]  /*3eb0*/  @P3 STG.E desc[UR36][R6.64+0x24], R31 ;  /* 0x0000241f06003986 */ /* 0x000fe2000c101924 */
[----:B------:R-:W-:Y:S01]  /*3ec0*/  ISETP.GT.AND P3, PT, R18, 0x18, PT ;  /* 0x000000181200780c */ /* 0x000fe20003f64270 */
[-C--:B------:R-:W-:Y:S01]  /*3ed0*/  FMUL R51, R51, R57.reuse ;  /* 0x0000003933337220 */ /* 0x080fe20000400000 */
[-C--:B------:R-:W-:Y:S01]  /*3ee0*/  FMUL R53, R53, R57.reuse ;  /* 0x0000003935357220 */ /* 0x080fe20000400000 */
[----:B------:R0:W-:Y:S01]  /*3ef0*/  @P4 STG.E desc[UR36][R4.64+0x40], R3 ;  /* 0x0000400304004986 */ /* 0x0001e2000c101924 */
[----:B------:R-:W-:Y:S01]  /*3f00*/  ISETP.GT.AND P4, PT, R0, RZ, P3 ;  /* 0x000000ff0000720c */ /* 0x000fe20001f84270 */
[-C--:B------:R-:W-:Y:S01]  /*3f10*/  FMUL R11, R54, R57.reuse ;  /* 0x00000039360b7220 */ /* 0x080fe20000400000 */
[-C--:B-1----:R-:W-:Y:S01]  /*3f20*/  FMUL R9, R34, R57.reuse ;  /* 0x0000003922097220 */ /* 0x082fe20000400000 */
[----:B------:R-:W-:Y:S01]  /*3f30*/  ISETP.GT.AND P3, PT, R0, 0x8, P3 ;  /* 0x000000080000780c */ /* 0x000fe20001f64270 */
[----:B------:R-:W-:Y:S01]  /*3f40*/  @P1 STG.E desc[UR36][R4.64+0x44], R33 ;  /* 0x0000442104001986 */ /* 0x000fe2000c101924 */
[----:B------:R-:W-:Y:S01]  /*3f50*/  ISETP.GT.AND P1, PT, R18, 0x19, PT ;  /* 0x000000191200780c */ /* 0x000fe20003f24270 */
[----:B------:R-:W-:-:S02]  /*3f60*/  FMUL R55, R55, R57 ;  /* 0x0000003937377220 */ /* 0x000fc40000400000 */
[----:B------:R1:W-:Y:S01]  /*3f70*/  @P0 STG.E desc[UR36][R6.64+0x40], R9 ;  /* 0x0000400906000986 */ /* 0x0003e2000c101924 */
[----:B------:R-:W-:Y:S01]  /*3f80*/  ISETP.GT.AND P0, PT, R0, RZ, P1 ;  /* 0x000000ff0000720c */ /* 0x000fe20000f04270 */
[-C--:B0-----:R-:W-:Y:S02]  /*3f90*/  FMUL R3, R36, R57.reuse ;  /* 0x0000003924037220 */ /* 0x081fe40000400000 */
[----:B------:R-:W-:Y:S01]  /*3fa0*/  @P2 STG.E desc[UR36][R6.64+0x44], R35 ;  /* 0x0000442306002986 */ /* 0x000fe2000c101924 */
[----:B------:R-:W-:Y:S02]  /*3fb0*/  ISETP.GT.AND P2, PT, R18, 0x20, PT ;  /* 0x000000201200780c */ /* 0x000fe40003f44270 */
[C---:B------:R-:W-:Y:S01]  /*3fc0*/  ISETP.GT.AND P1, PT, R0.reuse, 0x8, P1 ;  /* 0x000000080000780c */ /* 0x040fe20000f24270 */
[----:B------:R0:W-:Y:S01]  /*3fd0*/  @P4 STG.E desc[UR36][R4.64+0x60], R3 ;  /* 0x0000600304004986 */ /* 0x0001e2000c101924 */
[C---:B------:R-:W-:Y:S02]  /*3fe0*/  ISETP.GT.AND P4, PT, R0.reuse, RZ, P2 ;  /* 0x000000ff0000720c */ /* 0x040fe40001784270 */
[----:B------:R-:W-:Y:S01]  /*3ff0*/  ISETP.GT.AND P2, PT, R0, 0x8, P2 ;  /* 0x000000080000780c */ /* 0x000fe20001744270 */
[----:B-1----:R-:W-:-:S02]  /*4000*/  FMUL R9, R38, R57 ;  /* 0x0000003926097220 */ /* 0x002fc40000400000 */
[----:B------:R-:W-:Y:S01]  /*4010*/  @P0 STG.E desc[UR36][R4.64+0x64], R37 ;  /* 0x0000642504000986 */ /* 0x000fe2000c101924 */
[----:B------:R-:W-:-:S03]  /*4020*/  ISETP.GT.AND P0, PT, R18, 0x21, PT ;  /* 0x000000211200780c */ /* 0x000fc60003f04270 */
[----:B------:R1:W-:Y:S01]  /*4030*/  @P3 STG.E desc[UR36][R6.64+0x60], R9 ;  /* 0x0000600906003986 */ /* 0x0003e2000c101924 */
[----:B------:R-:W-:Y:S01]  /*4040*/  ISETP.GT.AND P3, PT, R0, RZ, P0 ;  /* 0x000000ff0000720c */ /* 0x000fe20000764270 */
[----:B0-----:R-:W-:Y:S01]  /*4050*/  FMUL R3, R40, R57 ;  /* 0x0000003928037220 */ /* 0x001fe20000400000 */
[----:B------:R-:W-:Y:S01]  /*4060*/  ISETP.GT.AND P0, PT, R0, 0x8, P0 ;  /* 0x000000080000780c */ /* 0x000fe20000704270 */
[----:B------:R-:W-:Y:S01]  /*4070*/  @P1 STG.E desc[UR36][R6.64+0x64], R39 ;  /* 0x0000642706001986 */ /* 0x000fe2000c101924 */
[----:B------:R-:W-:-:S03]  /*4080*/  ISETP.GT.AND P1, PT, R18, 0x28, PT ;  /* 0x000000281200780c */ /* 0x000fc60003f24270 */
[----:B------:R0:W-:Y:S01]  /*4090*/  @P4 STG.E desc[UR36][R4.64+0x80], R3 ;  /* 0x0000800304004986 */ /* 0x0001e2000c101924 */
[C---:B------:R-:W-:Y:S02]  /*40a0*/  ISETP.GT.AND P4, PT, R0.reuse, RZ, P1 ;  /* 0x000000ff0000720c */ /* 0x040fe40000f84270 */
[----:B------:R-:W-:Y:S01]  /*40b0*/  ISETP.GT.AND P1, PT, R0, 0x8, P1 ;  /* 0x000000080000780c */ /* 0x000fe20000f24270 */
[----:B-1----:R-:W-:Y:S02]  /*40c0*/  FMUL R9, R42, R57 ;  /* 0x000000392a097220 */ /* 0x002fe40000400000 */
        /* <DEDUP_REMOVED lines=21> */
[----:B------:R-:W-:Y:S01]  /*4220*/  ISETP.GT.AND P4, PT, R18, 0x38, PT ;  /* 0x000000381200780c */ /* 0x000fe20003f84270 */
[----:B-1----:R-:W-:-:S04]  /*4230*/  FMUL R9, R50, R57 ;  /* 0x0000003932097220 */ /* 0x002fc80000400000 */
[----:B------:R-:W-:Y:S01]  /*4240*/  @P1 STG.E desc[UR36][R4.64+0xc4], R49 ;  /* 0x0000c43104001986 */ /* 0x000fe2000c101924 */
[C---:B------:R-:W-:Y:S02]  /*4250*/  ISETP.GT.AND P1, PT, R0.reuse, RZ, P4 ;  /* 0x000000ff0000720c */ /* 0x040fe40002724270 */
[C---:B------:R-:W-:Y:S01]  /*4260*/  ISETP.GT.AND P4, PT, R0.reuse, 0x8, P4 ;  /* 0x000000080000780c */ /* 0x040fe20002784270 */
[----:B------:R-:W-:Y:S01]  /*4270*/  @P0 STG.E desc[UR36][R6.64+0xc0], R9 ;  /* 0x0000c00906000986 */ /* 0x000fe2000c101924 */
[----:B------:R-:W-:Y:S01]  /*4280*/  ISETP.GT.AND P0, PT, R0, RZ, P3 ;  /* 0x000000ff0000720c */ /* 0x000fe20001f04270 */
[----:B0-----:R-:W-:Y:S01]  /*4290*/  FMUL R3, R52, R57 ;  /* 0x0000003934037220 */ /* 0x001fe20000400000 */
[----:B------:R-:W-:Y:S01]  /*42a0*/  ISETP.GT.AND P3, PT, R0, 0x8, P3 ;  /* 0x000000080000780c */ /* 0x000fe20001f64270 */
[----:B------:R-:W-:Y:S06]  /*42b0*/  @P2 STG.E desc[UR36][R6.64+0xc4], R51 ;  /* 0x0000c43306002986 */ /* 0x000fec000c101924 */
[----:B------:R-:W-:Y:S04]  /*42c0*/  @P1 STG.E desc[UR36][R4.64+0xe0], R3 ;  /* 0x0000e00304001986 */ /* 0x000fe8000c101924 */
[----:B------:R0:W-:Y:S02]  /*42d0*/  @P0 STG.E desc[UR36][R4.64+0xe4], R53 ;  /* 0x0000e43504000986 */ /* 0x0001e4000c101924 */
[----:B0-----:R-:W-:-:S02]  /*42e0*/  @P4 IMAD.MOV.U32 R4, RZ, RZ, R6 ;  /* 0x000000ffff044224 */ /* 0x001fc400078e0006 */
[----:B------:R-:W-:-:S05]  /*42f0*/  @P4 IMAD.MOV.U32 R5, RZ, RZ, R7 ;  /* 0x000000ffff054224 */ /* 0x000fca00078e0007 */
[----:B------:R0:W-:Y:S04]  /*4300*/  @P4 STG.E desc[UR36][R4.64+0xe0], R11 ;  /* 0x0000e00b04004986 */ /* 0x0001e8000c101924 */
[----:B------:R0:W-:Y:S02]  /*4310*/  @P3 STG.E desc[UR36][R6.64+0xe4], R55 ;  /* 0x0000e43706003986 */ /* 0x0001e4000c101924 */
.L_x_100:
[----:B------:R-:W-:Y:S05]  /*4320*/  BSYNC B0 ;  /* 0x0000000000007941 */ /* 0x000fea0003800000 */
.L_x_38:
[----:B0-2---:R-:W2:Y:S01]  /*4330*/  LDL.64 R4, [R1] ;  /* 0x0000000001047983 */ /* 0x005ea20000100a00 */
[----:B------:R-:W-:Y:S01]  /*4340*/  ULDC.64 UR4, c[0x0][0x650] ;  /* 0x0001940000047ab9 */ /* 0x000fe20000000a00 */
[----:B------:R-:W-:Y:S02]  /*4350*/  IMAD.U32 R0, RZ, RZ, UR44 ;  /* 0x0000002cff007e24 */ /* 0x000fe4000f8e00ff */
[----:B------:R-:W-:Y:S02]  /*4360*/  IMAD.MOV.U32 R22, RZ, RZ, -0x1 ;  /* 0xffffffffff167424 */ /* 0x000fe400078e00ff */
[----:B------:R0:W-:Y:S01]  /*4370*/  SYNCS.ARRIVE.TRANS64.A1T0 RZ, [R0+UR48], RZ ;  /* 0x000000ff00ff79a7 */ /* 0x0001e20008100030 */
[----:B------:R-:W-:Y:S02]  /*4380*/  IMAD.MOV.U32 R18, RZ, RZ, -0x1 ;  /* 0xffffffffff127424 */ /* 0x000fe400078e00ff */
[----:B------:R-:W-:Y:S01]  /*4390*/  IMAD.MOV.U32 R19, RZ, RZ, -0x1 ;  /* 0xffffffffff137424 */ /* 0x000fe200078e00ff */
[----:B0-----:R-:W-:-:S02]  /*43a0*/  PRMT R0, RZ, 0x7610, R0 ;  /* 0x00007610ff007816 */ /* 0x001fc40000000000 */
[----:B--2---:R-:W-:-:S05]  /*43b0*/  LEA R16, P0, R4, R16, 0x1 ;  /* 0x0000001004107211 */ /* 0x004fca00078008ff */
[----:B------:R-:W-:Y:S01]  /*43c0*/  IMAD.X R17, R66, 0x1, R17, P0 ;  /* 0x0000000142117824 */ /* 0x000fe200000e0611 */
[----:B------:R-:W-:-:S04]  /*43d0*/  ISETP.GE.U32.AND P0, PT, R16, UR4, PT ;  /* 0x0000000410007c0c */ /* 0x000fc8000bf06070 */
[----:B------:R-:W-:-:S13]  /*43e0*/  ISETP.GE.U32.AND.EX P0, PT, R17, UR5, PT, P0 ;  /* 0x0000000511007c0c */ /* 0x000fda000bf06100 */
[----:B------:R-:W-:Y:S05]  /*43f0*/  @P0 BRA `(.L_x_101) ;  /* 0x00000004004c0947 */ /* 0x000fea0003800000 */
[----:B---3--:R-:W0:Y:S01]  /*4400*/  LDC.64 R10, c[0x0][0x628] ;  /* 0x00018a00ff0a7b82 */ /* 0x008e220000000a00 */
[----:B------:R-:W2:Y:S01]  /*4410*/  S2R R12, SR_CTAID.X ;  /* 0x00000000000c7919 */ /* 0x000ea20000002500 */
[----:B-1--4-:R-:W-:Y:S02]  /*4420*/  IMAD.MOV.U32 R8, RZ, RZ, R16 ;  /* 0x000000ffff087224 */ /* 0x012fe400078e0010 */
[----:B------:R-:W-:Y:S01]  /*4430*/  IMAD.MOV.U32 R9, RZ, RZ, R17 ;  /* 0x000000ffff097224 */ /* 0x000fe200078e0011 */
[----:B------:R-:W1:Y:S03]  /*4440*/  S2R R18, SR_CTAID.Y ;  /* 0x0000000000127919 */ /* 0x000e660000002600 */
[----:B------:R-:W3:Y:S08]  /*4450*/  LDC R0, c[0x0][0x630] ;  /* 0x00018c00ff007b82 */ /* 0x000ef00000000800 */
[----:B------:R-:W4:Y:S01]  /*4460*/  LDC.64 R14, c[0x0][0x620] ;  /* 0x00018800ff0e7b82 */ /* 0x000f220000000a00 */
[----:B0-----:R-:W-:-:S04]  /*4470*/  ISETP.NE.U32.AND P0, PT, R10, RZ, PT ;  /* 0x000000ff0a00720c */ /* 0x001fc80003f05070 */
[----:B------:R-:W-:-:S13]  /*4480*/  ISETP.NE.AND.EX P0, PT, R11, RZ, PT, P0 ;  /* 0x000000ff0b00720c */ /* 0x000fda0003f05300 */
[----:B-1234-:R-:W-:Y:S05]  /*4490*/  @!P0 BRA `(.L_x_102) ;  /* 0x0000000000288947 */ /* 0x01efea0003800000 */
[----:B------:R-:W0:Y:S02]  /*44a0*/  LDC R3, c[0x0][0x634] ;  /* 0x00018d00ff037b82 */ /* 0x000e240000000800 */
[----:B0-----:R-:W-:-:S05]  /*44b0*/  IADD3 R3, P0, R16, R3, RZ ;  /* 0x0000000310037210 */ /* 0x001fca0007f1e0ff */
        /* <DEDUP_REMOVED lines=8> */
.L_x_102:
[-CC-:B------:R-:W-:Y:S01]  /*4540*/  SHF.R.U64 R19, R8, R0.reuse, R9.reuse ;  /* 0x0000000008137219 */ /* 0x180fe20000001209 */
[----:B------:R-:W0:Y:S01]  /*4550*/  LDC.64 R26, c[0x0][0x640] ;  /* 0x00019000ff1a7b82 */ /* 0x000e220000000a00 */
[----:B------:R-:W-:Y:S01]  /*4560*/  SHF.R.U32.HI R0, RZ, R0, R9 ;  /* 0x00000000ff007219 */ /* 0x000fe20000011609 */
[----:B------:R-:W-:Y:S01]  /*4570*/  ULDC UR4, c[0x0][0x150] ;  /* 0x0000540000047ab9 */ /* 0x000fe20000000800 */
[----:B------:R-:W-:Y:S02]  /*4580*/  IADD3 R3, P0, RZ, -R19, RZ ;  /* 0x80000013ff037210 */ /* 0x000fe40007f1e0ff */
[----:B------:R-:W-:-:S03]  /*4590*/  I2FP.F32.U32 R7, R12 ;  /* 0x0000000c00077245 */ /* 0x000fc60000201000 */
[----:B------:R-:W1:Y:S01]  /*45a0*/  LDC R6, c[0x0][0x618] ;  /* 0x00018600ff067b82 */ /* 0x000e620000000800 */
[----:B------:R-:W-:Y:S02]  /*45b0*/  IMAD.X R5, RZ, RZ, ~R0, P0 ;  /* 0x000000ffff057224 */ /* 0x000fe400000e0e00 */
[----:B------:R-:W-:Y:S01]  /*45c0*/  FMUL R7, R7, UR4 ;  /* 0x0000000407077c20 */ /* 0x000fe20008400000 */
[----:B------:R-:W-:Y:S01]  /*45d0*/  ULDC UR4, c[0x0][0x154] ;  /* 0x0000550000047ab9 */ /* 0x000fe20000000800 */
[-C--:B------:R-:W-:Y:S02]  /*45e0*/  IMAD R0, R5, R14.reuse, RZ ;  /* 0x0000000e05007224 */ /* 0x080fe400078e02ff */
[C---:B------:R-:W-:Y:S01]  /*45f0*/  IMAD.WIDE.U32 R4, R3.reuse, R14, R16 ;  /* 0x0000000e03047225 */ /* 0x040fe200078e0010 */
[----:B------:R-:W2:Y:S01]  /*4600*/  LDC R11, c[0x0][0x608] ;  /* 0x00018200ff0b7b82 */ /* 0x000ea20000000800 */
[----:B------:R-:W3:Y:S02]  /*4610*/  F2I.U32.TRUNC.NTZ R7, R7 ;  /* 0x0000000700077305 */ /* 0x000ee4000020f000 */
[----:B------:R-:W-:-:S04]  /*4620*/  IMAD R3, R3, R15, R0 ;  /* 0x0000000f03037224 */ /* 0x000fc800078e0200 */
[----:B------:R-:W-:Y:S01]  /*4630*/  IMAD.IADD R3, R5, 0x1, R3 ;  /* 0x0000000105037824 */ /* 0x000fe200078e0203 */
[----:B------:R-:W4:Y:S01]  /*4640*/  LDC R8, c[0x0][0x658] ;  /* 0x00019600ff087b82 */ /* 0x000f220000000800 */
[----:B------:R-:W-:Y:S02]  /*4650*/  I2FP.F32.U32 R5, R18 ;  /* 0x0000001200057245 */ /* 0x000fe40000201000 */
[----:B0-----:R-:W-:-:S04]  /*4660*/  ISETP.NE.U32.AND P0, PT, R26, RZ, PT ;  /* 0x000000ff1a00720c */ /* 0x001fc80003f05070 */
[----:B------:R-:W-:Y:S01]  /*4670*/  ISETP.NE.AND.EX P0, PT, R27, RZ, PT, P0 ;  /* 0x000000ff1b00720c */ /* 0x000fe20003f05300 */
[----:B------:R-:W0:Y:S01]  /*4680*/  LDC R9, c[0x0][0x144] ;  /* 0x00005100ff097b82 */ /* 0x000e220000000800 */
[-C--:B-1----:R-:W-:Y:S01]  /*4690*/  SHF.R.U32.HI R0, RZ, R6.reuse, R3 ;  /* 0x00000006ff007219 */ /* 0x082fe20000011603 */
[----:B---3--:R-:W-:Y:S01]  /*46a0*/  IMAD.MOV R7, RZ, RZ, -R7 ;  /* 0x000000ffff077224 */ /* 0x008fe200078e0a07 */
[----:B------:R-:W-:Y:S01]  /*46b0*/  SHF.R.U64 R13, R4, R6, R3 ;  /* 0x00000006040d7219 */ /* 0x000fe20000001203 */
[----:B------:R-:W-:-:S04]  /*46c0*/  FMUL R6, R5, UR4 ;  /* 0x0000000405067c20 */ /* 0x000fc80008400000 */
[----:B------:R-:W1:Y:S01]  /*46d0*/  LDC R21, c[0x0][0x148] ;  /* 0x00005200ff157b82 */ /* 0x000e620000000800 */
[-CC-:B--2---:R-:W-:Y:S02]  /*46e0*/  SHF.R.U64 R10, R13, R11.reuse, R0.reuse ;  /* 0x0000000b0d0a7219 */ /* 0x184fe40000001200 */
[----:B------:R-:W-:Y:S02]  /*46f0*/  SHF.R.U32.HI R3, RZ, R11, R0 ;  /* 0x0000000bff037219 */ /* 0x000fe40000011600 */
[----:B------:R2:W3:Y:S03]  /*4700*/  F2I.U32.TRUNC.NTZ R0, R6 ;  /* 0x0000000600007305 */ /* 0x0004e6000020f000 */
[----:B------:R-:W1:Y:S01]  /*4710*/  LDC R14, c[0x0][0x648] ;  /* 0x00019200ff0e7b82 */ /* 0x000e620000000800 */
[-CC-:B----4-:R-:W-:Y:S02]  /*4720*/  SHF.R.U64 R15, R10, R8.reuse, R3.reuse ;  /* 0x000000080a0f7219 */ /* 0x190fe40000001203 */
[----:B------:R-:W-:-:S03]  /*4730*/  SHF.R.U32.HI R5, RZ, R8, R3 ;  /* 0x00000008ff057219 */ /* 0x000fc60000011603 */
[----:B------:R-:W-:Y:S02]  /*4740*/  IMAD.MOV.U32 R4, RZ, RZ, R15 ;  /* 0x000000ffff047224 */ /* 0x000fe400078e000f */
[----:B------:R-:W4:Y:S01]  /*4750*/  LDC R20, c[0x0][0x638] ;  /* 0x00018e00ff147b82 */ /* 0x000f220000000800 */
[----:B0-----:R-:W-:-:S07]  /*4760*/  IMAD R25, R9, R7, R12 ;  /* 0x0000000709197224 */ /* 0x001fce00078e020c */
[----:B------:R-:W0:Y:S08]  /*4770*/  LDC R24, c[0x0][0x610] ;  /* 0x00018400ff187b82 */ /* 0x000e300000000800 */
[----:B------:R-:W0:Y:S01]  /*4780*/  LDC R28, c[0x0][0x600] ;  /* 0x00018000ff1c7b82 */ /* 0x000e220000000800 */
[----:B--23--:R-:W-:Y:S05]  /*4790*/  @!P0 BRA `(.L_x_103) ;  /* 0x0000000000288947 */ /* 0x00cfea0003800000 */
        /* <DEDUP_REMOVED lines=10> */
.L_x_103:
[----:B------:R-:W-:Y:S02]  /*4840*/  ISETP.NE.AND P0, PT, R2, 0x1, PT ;  /* 0x000000010200780c */ /* 0x000fe40003f05270 */
[----:B-1----:R-:W-:Y:S01]  /*4850*/  SHF.R.U64 R3, R4, R14, R5 ;  /* 0x0000000e04037219 */ /* 0x002fe20000001205 */
[----:B------:R-:W-:Y:S01]  /*4860*/  IMAD.MOV R5, RZ, RZ, -R0 ;  /* 0x000000ffff057224 */ /* 0x000fe200078e0a00 */
[----:B------:R-:W-:-:S03]  /*4870*/  LOP3.LUT R0, R10, R69, RZ, 0xc0, !PT ;  /* 0x000000450a007212 */ /* 0x000fc600078ec0ff */
[----:B------:R-:W-:Y:S02]  /*4880*/  IMAD.MOV R4, RZ, RZ, -R3 ;  /* 0x000000ffff047224 */ /* 0x000fe400078e0a03 */
[----:B------:R-:W-:Y:S01]  /*4890*/  IMAD R22, R65, R3, R0 ;  /* 0x0000000341167224 */ /* 0x000fe200078e0200 */
[----:B------:R-:W-:Y:S01]  /*48a0*/  LOP3.LUT R3, R13, R68, RZ, 0xc0, !PT ;  /* 0x000000440d037212 */ /* 0x000fe200078ec0ff */
[----:B----4-:R-:W-:Y:S02]  /*48b0*/  IMAD R0, R4, R20, R15 ;  /* 0x0000001404007224 */ /* 0x010fe400078e020f */
[----:B------:R-:W-:Y:S02]  /*48c0*/  @P0 IMAD R25, R21, R5, R18 ;  /* 0x0000000515190224 */ /* 0x000fe400078e0212 */
[----:B0-----:R-:W-:Y:S02]  /*48d0*/  IMAD R3, R0, R28, R3 ;  /* 0x0000001c00037224 */ /* 0x001fe400078e0203 */
[----:B------:R-:W-:-:S02]  /*48e0*/  IMAD R22, R22, R24, R25 ;  /* 0x0000001816167224 */ /* 0x000fc400078e0219 */
[----:B------:R-:W-:-:S03]  /*48f0*/  IMAD.MOV.U32 R4, RZ, RZ, 0x1 ;  /* 0x00000001ff047424 */ /* 0x000fc600078e00ff */
[----:B------:R-:W-:Y:S02]  /*4900*/  SEL R18, R3, R22, !P0 ;  /* 0x0000001603127207 */ /* 0x000fe40004000000 */
[----:B------:R-:W-:Y:S02]  /*4910*/  PRMT R0, R4, 0x7610, R0 ;  /* 0x0000761004007816 */ /* 0x000fe40000000000 */
[----:B------:R-:W-:-:S07]  /*4920*/  SEL R22, R22, R3, !P0 ;  /* 0x0000000316167207 */ /* 0x000fce0004000000 */
.L_x_101:
[----:B------:R-:W-:Y:S01]  /*4930*/  UIMAD.WIDE.U32 UR4, UR38, 0x24924925, URZ ;  /* 0x24924925260478a5 */ /* 0x000fe2000f8e003f */
[----:B------:R-:W-:Y:S02]  /*4940*/  LOP3.LUT P0, RZ, R0, 0xff, RZ, 0xc0, !PT ;  /* 0x000000ff00ff7812 */ /* 0x000fe4000780c0ff */
[----:B------:R-:W-:Y:S01]  /*4950*/  LOP3.LUT R77, R77, 0x1, RZ, 0x3c, !PT ;  /* 0x000000014d4d7812 */ /* 0x000fe200078e3cff */
[----:B------:R-:W-:-:S04]  /*4960*/  UIADD3 UR4, UR38, -UR5, URZ ;  /* 0x8000000526047290 */ /* 0x000fc8000fffe03f */
[----:B------:R-:W-:-:S04]  /*4970*/  ULEA.HI UR4, UR4, UR5, URZ, 0x1f ;  /* 0x0000000504047291 */ /* 0x000fc8000f8ff83f */
[----:B------:R-:W-:-:S04]  /*4980*/  USHF.R.U32.HI UR4, URZ, 0x2, UR4 ;  /* 0x000000023f047899 */ /* 0x000fc80008011604 */
[----:B------:R-:W-:Y:S01]  /*4990*/  UIMAD UR38, UR4, -0x7, UR38 ;  /* 0xfffffff9042678a4 */ /* 0x000fe2000f8e0226 */
[----:B------:R-:W-:Y:S11]  /*49a0*/  @P0 BRA `(.L_x_104) ;  /* 0xffffffcc00980947 */ /* 0x000ff6000383ffff */
[----:B------:R-:W-:Y:S05]  /*49b0*/  EXIT ;  /* 0x000000000000794d */ /* 0x000fea0003800000 */
.L_x_17:
[----:B------:R-:W-:-:S08]  /*49c0*/  ISETP.NE.AND P0, PT, R14, RZ, PT ;  /* 0x000000ff0e00720c */ /* 0x000fd00003f05270 */
[----:B0-----:R-:W0:-:S00]  /*49d0*/  USETMAXREG.DEALLOC.CTAPOOL 0x28 ;  /* 0x00000028000079c8 */ /* 0x001e0000080e0500 */
[----:B------:R-:W-:Y:S05]  /*49e0*/  @P0 EXIT ;  /* 0x000000000000094d */ /* 0x000fea0003800000 */
[----:B0-----:R-:W-:Y:S01]  /*49f0*/  LOP3.LUT P0, RZ, R3, 0xff, RZ, 0xc0, !PT ;  /* 0x000000ff03ff7812 */ /* 0x001fe2000780c0ff */
[----:B------:R-:W-:Y:S02]  /*4a00*/  IMAD.MOV.U32 R3, RZ, RZ, 0x1 ;  /* 0x00000001ff037424 */ /* 0x000fe400078e00ff */
[----:B------:R-:W-:-:S10]  /*4a10*/  IMAD.MOV.U32 R8, RZ, RZ, RZ ;  /* 0x000000ffff087224 */ /* 0x000fd400078e00ff */
[----:B------:R-:W-:Y:S05]  /*4a20*/  @!P0 BRA `(.L_x_105) ;  /* 0x0000000c00608947 */ /* 0x000fea0003800000 */
[----:B------:R-:W0:Y:S01]  /*4a30*/  S2UR UR8, SR_CgaCtaId ;  /* 0x00000000000879c3 */ /* 0x000e220000008800 */
[----:B------:R-:W-:Y:S01]  /*4a40*/  LOP3.LUT P0, RZ, R4, 0x1f, RZ, 0xc0, !PT ;  /* 0x0000001f04ff7812 */ /* 0x000fe2000780c0ff */
[----:B------:R-:W-:Y:S01]  /*4a50*/  ULDC UR5, c[0x0][0x658] ;  /* 0x0001960000057ab9 */ /* 0x000fe20000000800 */
[----:B------:R-:W-:Y:S01]  /*4a60*/  UMOV UR6, 0xffffffff ;  /* 0xffffffff00067882 */ /* 0x000fe20000000000 */
[----:B------:R-:W-:Y:S01]  /*4a70*/  BSSY B0, `(.L_x_105) ;  /* 0x00000d3000007945 */ /* 0x000fe20003800000 */
[----:B------:R-:W-:Y:S01]  /*4a80*/  USHF.L.U32 UR6, UR6, UR5, URZ ;  /* 0x0000000506067299 */ /* 0x000fe2000800063f */
[C---:B------:R-:W-:Y:S01]  /*4a90*/  ISETP.NE.AND P2, PT, R5.reuse, RZ, PT ;  /* 0x000000ff0500720c */ /* 0x040fe20003f45270 */
[----:B------:R-:W-:Y:S01]  /*4aa0*/  IMAD.MOV.U32 R10, RZ, RZ, 0x1 ;  /* 0x00000001ff0a7424 */ /* 0x000fe200078e00ff */
[----:B------:R-:W-:Y:S01]  /*4ab0*/  ISETP.NE.OR P0, PT, R5, RZ, !P0 ;  /* 0x000000ff0500720c */ /* 0x000fe20004705670 */
[----:B------:R-:W-:Y:S01]  /*4ac0*/  IMAD.MOV.U32 R3, RZ, RZ, 0x1 ;  /* 0x00000001ff037424 */ /* 0x000fe200078e00ff */
[----:B------:R-:W-:Y:S01]  /*4ad0*/  LOP3.LUT R9, R23, 0x2, RZ, 0xfc, !PT ;  /* 0x0000000217097812 */ /* 0x000fe200078efcff */
[----:B------:R-:W-:Y:S01]  /*4ae0*/  IMAD.MOV.U32 R8, RZ, RZ, RZ ;  /* 0x000000ffff087224 */ /* 0x000fe200078e00ff */
[----:B------:R-:W-:Y:S01]  /*4af0*/  ULDC UR4, c[0x0][0x600] ;  /* 0x0001800000047ab9 */ /* 0x000fe20000000800 */
[----:B------:R-:W-:Y:S01]  /*4b00*/  UMOV UR7, 0x1 ;  /* 0x0000000100077882 */ /* 0x000fe20000000000 */
[----:B------:R-:W-:-:S02]  /*4b10*/  UIADD3 UR13, UR40, 0x1, URZ ;  /* 0x00000001280d7890 */ /* 0x000fc4000fffe03f */
[----:B------:R-:W-:Y:S02]  /*4b20*/  UIADD3 UR4, UR4, -0x1, URZ ;  /* 0xffffffff04047890 */ /* 0x000fe4000fffe03f */
[----:B------:R-:W-:Y:S02]  /*4b30*/  USHF.L.U32 UR5, UR7, UR5, URZ ;  /* 0x0000000507057299 */ /* 0x000fe4000800063f */
[----:B------:R-:W-:Y:S01]  /*4b40*/  ULOP3.LUT UR6, URZ, UR6, URZ, 0x33, !UPT ;  /* 0x000000063f067292 */ /* 0x000fe2000f8e333f */
[----:B------:R-:W-:Y:S01]  /*4b50*/  ULDC.64 UR30, c[0x0][0x198] ;  /* 0x00006600001e7ab9 */ /* 0x000fe20000000a00 */
[----:B0-----:R-:W-:-:S10]  /*4b60*/  IMAD.U32 R11, RZ, RZ, UR8 ;  /* 0x00000008ff0b7e24 */ /* 0x001fd4000f8e00ff */
.L_x_117:
[----:B------:R-:W-:-:S03]  /*4b70*/  UMOV UR7, 0xffffffff ;  /* 0xffffffff00077882 */ /* 0x000fc60000000000 */
[----:B------:R-:W-:Y:S05]  /*4b80*/  BRA.DIV UR7, `(.L_x_106) ;  /* 0x0000001207907947 */ /* 0x000fea000b800000 */
[----:B------:R-:W-:-:S13]  /*4b90*/  ELECT P6, URZ, PT ;  /* 0x00000000003f782f */ /* 0x000fda00038c0000 */
.L_x_133:
[----:B------:R-:W0:Y:S01]  /*4ba0*/  LDC R4, c[0x0][0x28c] ;  /* 0x0000a300ff047b82 */ /* 0x000e220000000800 */
[----:B------:R-:W-:Y:S01]  /*4bb0*/  BSSY B1, `(.L_x_107) ;  /* 0x0000048000017945 */ /* 0x000fe20003800000 */
[----:B0-----:R-:W-:-:S13]  /*4bc0*/  ISETP.LT.OR P6, PT, R4, 0x1, !P6 ;  /* 0x000000010400780c */ /* 0x001fda00077c1670 */
[----:B------:R-:W-:Y:S05]  /*4bd0*/  @P6 BRA `(.L_x_108) ;  /* 0x0000000400146947 */ /* 0x000fea0003800000 */
[----:B------:R-:W-:Y:S02]  /*4be0*/  IMAD R11, R22, 0x4, R11 ;  /* 0x00000004160b7824 */ /* 0x000fe400078e020b */
[----:B------:R-:W-:Y:S02]  /*4bf0*/  IMAD.SHL.U32 R18, R18, 0x40, RZ ;  /* 0x0000004012127824 */ /* 0x000fe400078e00ff */
[----:B------:R-:W-:Y:S02]  /*4c00*/  IMAD.MOV.U32 R15, RZ, RZ, RZ ;  /* 0x000000ffff0f7224 */ /* 0x000fe400078e00ff */
[----:B------:R-:W-:Y:S02]  /*4c10*/  IMAD.U32 R20, RZ, RZ, UR13 ;  /* 0x0000000dff147e24 */ /* 0x000fe4000f8e00ff */
[----:B------:R-:W-:Y:S02]  /*4c20*/  IMAD.MOV.U32 R4, RZ, RZ, R3 ;  /* 0x000000ffff047224 */ /* 0x000fe400078e0003 */
[----:B------:R-:W-:-:S02]  /*4c30*/  IMAD.MOV.U32 R6, RZ, RZ, R8 ;  /* 0x000000ffff067224 */ /* 0x000fc400078e0008 */
[----:B------:R-:W-:-:S07]  /*4c40*/  IMAD.SHL.U32 R12, R11, 0x10, RZ ;  /* 0x000000100b0c7824 */ /* 0x000fce00078e00ff */
.L_x_112:
[----:B------:R-:W0:Y:S01]  /*4c50*/  S2UR UR7, SR_CgaCtaId ;  /* 0x00000000000779c3 */ /* 0x000e220000008800 */
[----:B------:R-:W-:Y:S02]  /*4c60*/  MOV R14, 0x400 ;  /* 0x00000400000e7802 */ /* 0x000fe40000000f00 */
[----:B------:R-:W-:-:S05]  /*4c70*/  SHF.L.U32 R5, R4, 0x1f, RZ ;  /* 0x0000001f04057819 */ /* 0x000fca00000006ff */
[----:B------:R-:W1:Y:S01]  /*4c80*/  @!P2 LDC R7, c[0x0][0x500] ;  /* 0x00014000ff07ab82 */ /* 0x000e620000000800 */
[----:B0-----:R-:W-:-:S05]  /*4c90*/  IMAD.U32 R11, RZ, RZ, UR7 ;  /* 0x00000007ff0b7e24 */ /* 0x001fca000f8e00ff */
[----:B------:R-:W-:-:S05]  /*4ca0*/  LEA R13, R11, R14, 0x18 ;  /* 0x0000000e0b0d7211 */ /* 0x000fca00078ec0ff */
[----:B------:R-:W-:-:S04]  /*4cb0*/  IMAD R14, R6, 0x8, R13 ;  /* 0x00000008060e7824 */ /* 0x000fc800078e020d */
[----:B------:R-:W0:Y:S02]  /*4cc0*/  SYNCS.PHASECHK.TRANS64.TRYWAIT P1, [R14+URZ+0x38], R5 ;  /* 0x000038050e0075a7 */ /* 0x000e24000802017f */
[----:B01----:R-:W-:Y:S05]  /*4cd0*/  @!P1 BRA `(.L_x_109) ;  /* 0x00000010005c9947 */ /* 0x003fea0003800000 */
.L_x_134:
[----:B0-----:R-:W-:Y:S01]  /*4ce0*/  PRMT R5, R9, 0x9910, RZ ;  /* 0x0000991009057816 */ /* 0x001fe200000000ff */
[----:B------:R0:W-:Y:S03]  /*4cf0*/  @!P2 SYNCS.ARRIVE.TRANS64 RZ, [R14+URZ], R7 ;  /* 0x000000070effa9a7 */ /* 0x0001e6000800003f */
[----:B------:R-:W-:-:S13]  /*4d00*/  ISETP.NE.AND P1, PT, R5, 0x2, PT ;  /* 0x000000020500780c */ /* 0x000fda0003f25270 */
[----:B0-----:R-:W-:Y:S05]  /*4d10*/  @P1 BRA `(.L_x_110) ;  /* 0x0000000000041947 */ /* 0x001fea0003800000 */
[----:B------:R-:W-:Y:S01]  /*4d20*/  BPT.TRAP 0x1 ;  /* 0x000000040000795c */ /* 0x000fe20000300000 */
.L_x_110:
[----:B------:R-:W-:Y:S05]  /*4d30*/  @P0 BRA `(.L_x_111) ;  /* 0x0000000000040947 */ /* 0x000fea0003800000 */
[----:B------:R-:W-:Y:S01]  /*4d40*/  BPT.TRAP 0x1 ;  /* 0x000000040000795c */ /* 0x000fe20000300000 */
.L_x_111:
[----:B------:R-:W-:Y:S01]  /*4d50*/  IMAD R5, R6, 0x8, R11 ;  /* 0x0000000806057824 */ /* 0x000fe200078e020b */
[----:B------:R-:W-:Y:S01]  /*4d60*/  R2UR UR34, R15 ;  /* 0x000000000f2272ca */ /* 0x000fe200000e0000 */
[----:B------:R-:W-:Y:S01]  /*4d70*/  VIADD R20, R20, 0xffffffff ;  /* 0xffffffff14147836 */ /* 0x000fe20000000000 */
[----:B------:R-:W-:Y:S01]  /*4d80*/  R2UR UR33, R14 ;  /* 0x000000000e2172ca */ /* 0x000fe200000e0000 */
[----:B------:R-:W-:Y:S01]  /*4d90*/  IMAD.SHL.U32 R5, R5, 0x200, RZ ;  /* 0x0000020005057824 */ /* 0x000fe200078e00ff */
[----:B------:R-:W-:Y:S01]  /*4da0*/  R2UR UR36, R19 ;  /* 0x00000000132472ca */ /* 0x000fe200000e0000 */
[----:B------:R-:W-:Y:S01]  /*4db0*/  UIADD3 UR14, UP0, UR30, 0xf0, URZ ;  /* 0x000000f01e0e7890 */ /* 0x000fe2000ff1e03f */
[----:B------:R-:W-:Y:S01]  /*4dc0*/  R2UR UR35, R12 ;  /* 0x000000000c2372ca */ /* 0x000fe200000e0000 */
[--C-:B------:R-:W-:Y:S01]  /*4dd0*/  IMAD R5, R5, 0x4, R13.reuse ;  /* 0x0000000405057824 */ /* 0x100fe200078e020d */
[----:B------:R-:W-:Y:S01]  /*4de0*/  R2UR UR19, R18 ;  /* 0x00000000121372ca */ /* 0x000fe200000e0000 */
[----:B------:R-:W-:Y:S01]  /*4df0*/  IMAD R13, R6, 0x4000, R13 ;  /* 0x00004000060d7824 */ /* 0x000fe200078e020d */
[----:B------:R-:W-:Y:S01]  /*4e00*/  UIADD3 UR38, UP1, UR30, 0x1f0, URZ ;  /* 0x000001f01e267890 */ /* 0x000fe2000ff3e03f */
[----:B------:R-:W-:Y:S01]  /*4e10*/  ISETP.GT.AND P3, PT, R20, 0x1, PT ;  /* 0x000000011400780c */ /* 0x000fe20003f64270 */
[----:B------:R-:W-:Y:S01]  /*4e20*/  UIADD3.X UR15, URZ, UR31, URZ, UP0, !UPT ;  /* 0x0000001f3f0f7290 */ /* 0x000fe200087fe43f */
[----:B------:R-:W-:Y:S01]  /*4e30*/  R2UR UR24, R5 ;  /* 0x00000000051872ca */ /* 0x000fe200000e0000 */
[----:B------:R-:W-:Y:S01]  /*4e40*/  UIADD3 UR26, UR34, 0x20, URZ ;  /* 0x00000020221a7890 */ /* 0x000fe2000fffe03f */
[----:B------:R-:W-:Y:S01]  /*4e50*/  R2UR UR8, R13 ;  /* 0x000000000d0872ca */ /* 0x000fe200000e0000 */
[----:B------:R-:W-:Y:S01]  /*4e60*/  UIADD3.X UR39, URZ, UR31, URZ, UP1, !UPT ;  /* 0x0000001f3f277290 */ /* 0x000fe20008ffe43f */
[----:B------:R-:W-:Y:S01]  /*4e70*/  VIADD R6, R6, 0x1 ;  /* 0x0000000106067836 */ /* 0x000fe20000000000 */
[----:B------:R-:W-:Y:S01]  /*4e80*/  UMOV UR7, 0xf0000 ;  /* 0x000f000000077882 */ /* 0x000fe20000000000 */
[----:B------:R-:W-:Y:S01]  /*4e90*/  UMOV UR22, 0x0 ;  /* 0x0000000000167882 */ /* 0x000fe20000000000 */
[----:B------:R-:W-:Y:S01]  /*4ea0*/  UMOV UR23, 0x10000000 ;  /* 0x1000000000177882 */ /* 0x000fe20000000000 */
[----:B------:R-:W-:Y:S01]  /*4eb0*/  UMOV UR25, UR33 ;  /* 0x0000002100197c82 */ /* 0x000fe20008000000 */
[----:B------:R-:W-:Y:S01]  /*4ec0*/  ISETP.NE.AND P1, PT, R6, 0x7, PT ;  /* 0x000000070600780c */ /* 0x000fe20003f25270 */
[----:B------:R-:W-:Y:S01]  /*4ed0*/  UMOV UR28, UR36 ;  /* 0x00000024001c7c82 */ /* 0x000fe20008000000 */
[----:B------:R-:W-:Y:S01]  /*4ee0*/  UMOV UR27, UR35 ;  /* 0x00000023001b7c82 */ /* 0x000fe20008000000 */
[----:B------:R-:W-:Y:S01]  /*4ef0*/  UMOV UR17, UR33 ;  /* 0x0000002100117c82 */ /* 0x000fe20008000000 */
[----:B------:R-:W-:Y:S01]  /*4f00*/  UIADD3 UR32, UR24, 0x180, URZ ;  /* 0x0000018018207890 */ /* 0x000fe2000fffe03f */
[----:B------:R-:W-:Y:S01]  /*4f10*/  SEL R5, RZ, 0x1, P1 ;  /* 0x00000001ff057807 */ /* 0x000fe20000800000 */
[----:B------:R-:W-:Y:S01]  /*4f20*/  UIADD3 UR24, UR24, 0x2180, URZ ;  /* 0x0000218018187890 */ /* 0x000fe2000fffe03f */
[----:B------:R-:W-:Y:S01]  /*4f30*/  VIADD R15, R15, 0x40 ;  /* 0x000000400f0f7836 */ /* 0x000fe20000000000 */
[----:B------:R-:W-:Y:S01]  /*4f40*/  UIADD3 UR16, UR8, 0x1c180, URZ ;  /* 0x0001c18008107890 */ /* 0x000fe2000fffe03f */
[----:B------:R-:W-:Y:S01]  /*4f50*/  LOP3.LUT R4, R4, R5, RZ, 0x3c, !PT ;  /* 0x0000000504047212 */ /* 0x000fe200078e3cff */
[----:B------:R-:W-:Y:S01]  /*4f60*/  UIADD3 UR8, UR8, 0x1e180, URZ ;  /* 0x0001e18008087890 */ /* 0x000fe2000fffe03f */
[----:B------:R-:W-:Y:S01]  /*4f70*/  SEL R6, R6, RZ, P1 ;  /* 0x000000ff06067207 */ /* 0x000fe20000800000 */
[----:B------:R-:W-:Y:S01]  /*4f80*/  UMOV UR18, UR34 ;  /* 0x0000002200127c82 */ /* 0x000fe20008000000 */
[----:B------:R-:W-:Y:S01]  /*4f90*/  UMOV UR20, UR36 ;  /* 0x0000002400147c82 */ /* 0x000fe20008000000 */
[----:B------:R0:W-:Y:S01]  /*4fa0*/  UTMALDG.3D.MULTICAST [UR32], [UR14], UR7, desc[UR22] ;  /* 0x000016200e0073b4 */ /* 0x0001e20008011807 */
[----:B------:R-:W-:Y:S01]  /*4fb0*/  UMOV UR9, UR33 ;  /* 0x0000002100097c82 */ /* 0x000fe20008000000 */
[----:B------:R-:W-:Y:S01]  /*4fc0*/  UMOV UR11, UR19 ;  /* 0x00000013000b7c82 */ /* 0x000fe20008000000 */
[----:B------:R-:W-:Y:S01]  /*4fd0*/  UMOV UR12, UR36 ;  /* 0x00000024000c7c82 */ /* 0x000fe20008000000 */
[----:B------:R-:W-:Y:S01]  /*4fe0*/  UMOV UR10, UR26 ;  /* 0x0000001a000a7c82 */ /* 0x000fe20008000000 */
[----:B------:R0:W-:Y:S01]  /*4ff0*/  UTMALDG.3D.MULTICAST [UR24], [UR14], UR7, desc[UR22] ;  /* 0x000016180e0073b4 */ /* 0x0001e20008011807 */
[----:B------:R0:W-:Y:S01]  /*5000*/  UTMALDG.3D [UR16], [UR38], desc[UR22] ;  /* 0x00001610260075b4 */ /* 0x0001e20008011000 */
[----:B------:R0:W-:Y:S02]  /*5010*/  UTMALDG.3D [UR8], [UR38], desc[UR22] ;  /* 0x00001608260075b4 */ /* 0x0001e40008011000 */
[----:B0-----:R-:W-:Y:S05]  /*5020*/  @P3 BRA `(.L_x_112) ;  /* 0xfffffffc00083947 */ /* 0x001fea000383ffff */
.L_x_108:
[----:B------:R-:W-:Y:S05]  /*5030*/  BSYNC B1 ;  /* 0x0000000000017941 */ /* 0x000fea0003800000 */
.L_x_107:
[----:B------:R-:W3:Y:S01]  /*5040*/  LDL.64 R24, [R1] ;  /* 0x0000000001187983 */ /* 0x000ee20000100a00 */
[----:B------:R-:W-:Y:S01]  /*5050*/  LOP3.LUT P4, RZ, R10, 0xff, RZ, 0xc0, !PT ;  /* 0x000000ff0aff7812 */ /* 0x000fe2000788c0ff */
[----:B------:R-:W-:Y:S01]  /*5060*/  VIADD R13, R8, UR40 ;  /* 0x00000028080d7c36 */ /* 0x000fe20008000000 */
[----:B------:R-:W-:Y:S01]  /*5070*/  ULDC.64 UR8, c[0x0][0x650] ;  /* 0x0001940000087ab9 */ /* 0x000fe20000000a00 */
[----:B------:R-:W-:Y:S01]  /*5080*/  IMAD.U32 R7, RZ, RZ, UR40 ;  /* 0x00000028ff077e24 */ /* 0x000fe2000f8e00ff */
[----:B------:R-:W-:Y:S01]  /*5090*/  UISETP.GE.U32.AND UP0, UPT, UR40, 0x7, UPT ;  /* 0x000000072800788c */ /* 0x000fe2000bf06070 */
[C---:B------:R-:W-:Y:S01]  /*50a0*/  IMAD.WIDE.U32 R4, R13.reuse, 0x24924925, RZ ;  /* 0x249249250d047825 */ /* 0x040fe200078e00ff */
[----:B------:R-:W-:Y:S01]  /*50b0*/  ISETP.GT.U32.AND P1, PT, R13, 0x6, PT ;  /* 0x000000060d00780c */ /* 0x000fe20003f24070 */
[----:B------:R-:W-:Y:S01]  /*50c0*/  BSSY B1, `(.L_x_113) ;  /* 0x000006b000017945 */ /* 0x000fe20003800000 */
[----:B------:R-:W-:Y:S01]  /*50d0*/  PRMT R10, RZ, 0x7610, R10 ;  /* 0x00007610ff0a7816 */ /* 0x000fe2000000000a */
[----:B------:R-:W-:Y:S01]  /*50e0*/  IMAD.MOV.U32 R22, RZ, RZ, -0x1 ;  /* 0xffffffffff167424 */ /* 0x000fe200078e00ff */
[----:B------:R-:W-:Y:S01]  /*50f0*/  ISETP.LT.U32.AND P1, PT, R7, 0x7, P1 ;  /* 0x000000070700780c */ /* 0x000fe20000f21070 */
[----:B------:R-:W-:Y:S01]  /*5100*/  IMAD.IADD R7, R13, 0x1, -R5 ;  /* 0x000000010d077824 */ /* 0x000fe200078e0a05 */
[----:B------:R-:W-:Y:S01]  /*5110*/  PLOP3.LUT P3, PT, PT, PT, UP0, 0x80, 0x0 ;  /* 0x000000000000781c */ /* 0x000fe20003f6f008 */
[----:B------:R-:W0:Y:S01]  /*5120*/  @P4 S2R R11, SR_CgaCtaId ;  /* 0x00000000000b4919 */ /* 0x000e220000008800 */
[----:B------:R-:W-:Y:S01]  /*5130*/  SEL R4, RZ, 0x1, !P1 ;  /* 0x00000001ff047807 */ /* 0x000fe20004800000 */
[----:B------:R-:W-:Y:S01]  /*5140*/  IMAD.MOV.U32 R18, RZ, RZ, -0x1 ;  /* 0xffffffffff127424 */ /* 0x000fe200078e00ff */
[----:B------:R-:W-:Y:S01]  /*5150*/  @P4 MOV R6, 0x400 ;  /* 0x0000040000064802 */ /* 0x000fe20000000f00 */
[----:B------:R-:W-:Y:S01]  /*5160*/  IMAD.MOV.U32 R19, RZ, RZ, -0x1 ;  /* 0xffffffffff137424 */ /* 0x000fe200078e00ff */
[----:B------:R-:W-:-:S02]  /*5170*/  LEA.HI R7, R7, R5, RZ, 0x1f ;  /* 0x0000000507077211 */ /* 0x000fc400078ff8ff */
[----:B------:R-:W-:Y:S02]  /*5180*/  LOP3.LUT R3, R3, R4, RZ, 0x3c, !PT ;  /* 0x0000000403037212 */ /* 0x000fe400078e3cff */
[----:B------:R-:W-:Y:S02]  /*5190*/  SHF.R.U32.HI R8, RZ, 0x2, R7 ;  /* 0x00000002ff087819 */ /* 0x000fe40000011607 */
[----:B------:R-:W-:Y:S02]  /*51a0*/  PRMT R4, RZ, 0x7610, R4 ;  /* 0x00007610ff047816 */ /* 0x000fe40000000004 */
[----:B------:R-:W-:Y:S01]  /*51b0*/  @P3 LOP3.LUT R3, R3, 0x1, R8, 0x78, !PT ;  /* 0x0000000103033812 */ /* 0x000fe200078e7808 */
[----:B------:R-:W-:Y:S01]  /*51c0*/  IMAD R8, R8, -0x7, R13 ;  /* 0xfffffff908087824 */ /* 0x000fe200078e020d */
[----:B0-----:R-:W-:-:S04]  /*51d0*/  @P4 LEA R6, R11, R6, 0x18 ;  /* 0x000000060b064211 */ /* 0x001fc800078ec0ff */
[----:B------:R0:W-:Y:S01]  /*51e0*/  @P4 SYNCS.ARRIVE.TRANS64.A1T0 RZ, [R6+URZ+0xa8], RZ ;  /* 0x0000a8ff06ff49a7 */ /* 0x0001e2000810003f */
[----:B---3--:R-:W-:-:S05]  /*51f0*/  IADD3 R16, P1, R16, R24, RZ ;  /* 0x0000001810107210 */ /* 0x008fca0007f3e0ff */
[----:B------:R-:W-:Y:S01]  /*5200*/  IMAD.X R17, R17, 0x1, R0, P1 ;  /* 0x0000000111117824 */ /* 0x000fe200008e0600 */
[----:B------:R-:W-:-:S04]  /*5210*/  ISETP.GE.U32.AND P1, PT, R16, UR8, PT ;  /* 0x0000000810007c0c */ /* 0x000fc8000bf26070 */
[----:B------:R-:W-:-:S13]  /*5220*/  ISETP.GE.U32.AND.EX P1, PT, R17, UR9, PT, P1 ;  /* 0x0000000911007c0c */ /* 0x000fda000bf26110 */
[----:B0-----:R-:W-:Y:S05]  /*5230*/  @P1 BRA `(.L_x_114) ;  /* 0x00000004004c1947 */ /* 0x001fea0003800000 */
[----:B------:R-:W0:Y:S01]  /*5240*/  S2R R13, SR_CTAID.X ;  /* 0x00000000000d7919 */ /* 0x000e220000002500 */
[----:B------:R-:W-:Y:S01]  /*5250*/  ULDC.64 UR8, c[0x0][0x628] ;  /* 0x00018a0000087ab9 */ /* 0x000fe20000000a00 */
[----:B------:R-:W1:Y:S01]  /*5260*/  LDC R14, c[0x0][0x144] ;  /* 0x00005100ff0e7b82 */ /* 0x000e620000000800 */
[----:B------:R-:W-:Y:S01]  /*5270*/  ISETP.NE.U32.AND P1, PT, RZ, UR8, PT ;  /* 0x00000008ff007c0c */ /* 0x000fe2000bf25070 */
[----:B------:R-:W3:Y:S01]  /*5280*/  S2R R12, SR_CTAID.Y ;  /* 0x00000000000c7919 */ /* 0x000ee20000002600 */
[----:B------:R-:W-:Y:S01]  /*5290*/  ULDC UR10, c[0x0][0x630] ;  /* 0x00018c00000a7ab9 */ /* 0x000fe20000000800 */
[----:B------:R-:W-:Y:S01]  /*52a0*/  ULDC UR11, c[0x0][0x150] ;  /* 0x00005400000b7ab9 */ /* 0x000fe20000000800 */
[----:B------:R-:W-:Y:S01]  /*52b0*/  ISETP.NE.AND.EX P1, PT, RZ, UR9, PT, P1 ;  /* 0x00000009ff007c0c */ /* 0x000fe2000bf25310 */
[----:B------:R-:W-:Y:S02]  /*52c0*/  IMAD.MOV.U32 R4, RZ, RZ, R16 ;  /* 0x000000ffff047224 */ /* 0x000fe400078e0010 */
[----:B------:R-:W-:Y:S01]  /*52d0*/  IMAD.MOV.U32 R5, RZ, RZ, R17 ;  /* 0x000000ffff057224 */ /* 0x000fe200078e0011 */
[----:B0-----:R-:W-:-:S09]  /*52e0*/  I2FP.F32.U32 R18, R13 ;  /* 0x0000000d00127245 */ /* 0x001fd20000201000 */
[----:B------:R-:W-:Y:S05]  /*52f0*/  @!P1 BRA `(.L_x_115) ;  /* 0x0000000000289947 */ /* 0x000fea0003800000 */
[----:B------:R-:W-:Y:S02]  /*5300*/  ULDC UR7, c[0x0][0x634] ;  /* 0x00018d0000077ab9 */ /* 0x000fe40000000800 */
[----:B------:R-:W-:-:S05]  /*5310*/  IADD3 R5, P1, R16, UR7, RZ ;  /* 0x0000000710057c10 */ /* 0x000fca000ff3e0ff */
[----:B------:R-:W-:-:S04]  /*5320*/  IMAD.X R15, RZ, RZ, R17, P1 ;  /* 0x000000ffff0f7224 */ /* 0x000fc800008e0611 */
[----:B------:R-:W-:-:S04]  /*5330*/  IMAD.WIDE.U32 R6, R15, UR8, RZ ;  /* 0x000000080f067c25 */ /* 0x000fc8000f8e00ff */
[----:B------:R-:W-:-:S04]  /*5340*/  IMAD.WIDE.U32 R6, P1, R5, UR9, R6 ;  /* 0x0000000905067c25 */ /* 0x000fc8000f820006 */
[----:B------:R-:W-:-:S04]  /*5350*/  IMAD.WIDE.U32 R4, R5, UR8, RZ ;  /* 0x0000000805047c25 */ /* 0x000fc8000f8e00ff */
[----:B------:R-:W-:Y:S01]  /*5360*/  IMAD.MOV.U32 R4, RZ, RZ, R7 ;  /* 0x000000ffff047224 */ /* 0x000fe200078e0007 */
[----:B------:R-:W-:Y:S01]  /*5370*/  IADD3 RZ, P3, R5, R6, RZ ;  /* 0x0000000605ff7210 */ /* 0x000fe20007f7e0ff */
[----:B------:R-:W-:-:S04]  /*5380*/  IMAD.X R5, RZ, RZ, RZ, P1 ;  /* 0x000000ffff057224 */ /* 0x000fc800008e06ff */
[----:B------:R-:W-:-:S08]  /*5390*/  IMAD.WIDE.U32.X R4, R15, UR9, R4, P3 ;  /* 0x000000090f047c25 */ /* 0x000fd000098e0404 */
.L_x_115:
[----:B------:R-:W-:Y:S01]  /*53a0*/  FMUL R18, R18, UR11 ;  /* 0x0000000b12127c20 */ /* 0x000fe20008400000 */
[--C-:B------:R-:W-:Y:S01]  /*53b0*/  SHF.R.U64 R19, R4, UR10, R5.reuse ;  /* 0x0000000a04137c19 */ /* 0x100fe20008001205 */
[----:B------:R-:W-:Y:S01]  /*53c0*/  ULDC.64 UR8, c[0x0][0x620] ;  /* 0x0001880000087ab9 */ /* 0x000fe20000000a00 */
[----:B------:R-:W-:Y:S01]  /*53d0*/  SHF.R.U32.HI R4, RZ, UR10, R5 ;  /* 0x0000000aff047c19 */ /* 0x000fe20008011605 */
[----:B------:R-:W-:Y:S01]  /*53e0*/  ULDC.64 UR10, c[0x0][0x640] ;  /* 0x00019000000a7ab9 */ /* 0x000fe20000000a00 */
[----:B------:R-:W-:Y:S01]  /*53f0*/  IADD3 R5, P1, RZ, -R19, RZ ;  /* 0x80000013ff057210 */ /* 0x000fe20007f3e0ff */
[----:B------:R-:W0:Y:S01]  /*5400*/  F2I.U32.TRUNC.NTZ R18, R18 ;  /* 0x0000001200127305 */ /* 0x000e22000020f000 */
[----:B------:R-:W4:Y:S01]  /*5410*/  LDC R15, c[0x0][0x148] ;  /* 0x00005200ff0f7b82 */ /* 0x000f220000000800 */
[----:B------:R-:W-:Y:S02]  /*5420*/  ULDC UR7, c[0x0][0x618] ;  /* 0x0001860000077ab9 */ /* 0x000fe40000000800 */
[----:B------:R-:W-:Y:S01]  /*5430*/  IMAD.X R4, RZ, RZ, ~R4, P1 ;  /* 0x000000ffff047224 */ /* 0x000fe200008e0e04 */
[----:B------:R-:W-:-:S03]  /*5440*/  ISETP.NE.U32.AND P1, PT, RZ, UR10, PT ;  /* 0x0000000aff007c0c */ /* 0x000fc6000bf25070 */
[----:B------:R-:W-:Y:S01]  /*5450*/  IMAD R4, R4, UR8, RZ ;  /* 0x0000000804047c24 */ /* 0x000fe2000f8e02ff */
[----:B------:R-:W-:-:S03]  /*5460*/  ISETP.NE.AND.EX P1, PT, RZ, UR11, PT, P1 ;  /* 0x0000000bff007c0c */ /* 0x000fc6000bf25310 */
[C---:B------:R-:W-:Y:S02]  /*5470*/  IMAD R7, R5.reuse, UR9, R4 ;  /* 0x0000000905077c24 */ /* 0x040fe4000f8e0204 */
[----:B------:R-:W-:Y:S01]  /*5480*/  IMAD.WIDE.U32 R4, R5, UR8, R16 ;  /* 0x0000000805047c25 */ /* 0x000fe2000f8e0010 */
[----:B------:R-:W-:-:S03]  /*5490*/  ULDC UR8, c[0x0][0x154] ;  /* 0x0000550000087ab9 */ /* 0x000fc60000000800 */
[----:B0-----:R-:W-:Y:S02]  /*54a0*/  IMAD.MOV R6, RZ, RZ, -R18 ;  /* 0x000000ffff067224 */ /* 0x001fe400078e0a12 */
[----:B------:R-:W-:Y:S02]  /*54b0*/  IMAD.IADD R5, R5, 0x1, R7 ;  /* 0x0000000105057824 */ /* 0x000fe400078e0207 */
[----:B-1----:R-:W-:Y:S01]  /*54c0*/  IMAD R13, R14, R6, R13 ;  /* 0x000000060e0d7224 */ /* 0x002fe200078e020d */
[----:B---3--:R-:W-:Y:S02]  /*54d0*/  I2FP.F32.U32 R6, R12 ;  /* 0x0000000c00067245 */ /* 0x008fe40000201000 */
[--C-:B------:R-:W-:Y:S02]  /*54e0*/  SHF.R.U64 R14, R4, UR7, R5.reuse ;  /* 0x00000007040e7c19 */ /* 0x100fe40008001205 */
[----:B------:R-:W-:Y:S01]  /*54f0*/  SHF.R.U32.HI R5, RZ, UR7, R5 ;  /* 0x00000007ff057c19 */ /* 0x000fe20008011605 */
[----:B------:R-:W-:Y:S01]  /*5500*/  FMUL R6, R6, UR8 ;  /* 0x0000000806067c20 */ /* 0x000fe20008400000 */
[----:B------:R-:W-:-:S02]  /*5510*/  ULDC UR7, c[0x0][0x608] ;  /* 0x0001820000077ab9 */ /* 0x000fc40000000800 */
[--C-:B------:R-:W-:Y:S01]  /*5520*/  SHF.R.U64 R20, R14, UR7, R5.reuse ;  /* 0x000000070e147c19 */ /* 0x100fe20008001205 */
[----:B------:R0:W1:Y:S01]  /*5530*/  F2I.U32.TRUNC.NTZ R21, R6 ;  /* 0x0000000600157305 */ /* 0x000062000020f000 */
[----:B------:R-:W-:Y:S01]  /*5540*/  SHF.R.U32.HI R5, RZ, UR7, R5 ;  /* 0x00000007ff057c19 */ /* 0x000fe20008011605 */
[----:B------:R-:W-:-:S03]  /*5550*/  ULDC UR7, c[0x0][0x658] ;  /* 0x0001960000077ab9 */ /* 0x000fc60000000800 */
[--C-:B------:R-:W-:Y:S02]  /*5560*/  SHF.R.U64 R18, R20, UR7, R5.reuse ;  /* 0x0000000714127c19 */ /* 0x100fe40008001205 */
[----:B------:R-:W-:-:S03]  /*5570*/  SHF.R.U32.HI R25, RZ, UR7, R5 ;  /* 0x00000007ff197c19 */ /* 0x000fc60008011605 */
[----:B------:R-:W-:Y:S02]  /*5580*/  IMAD.MOV.U32 R4, RZ, RZ, R18 ;  /* 0x000000ffff047224 */ /* 0x000fe400078e0012 */
[----:B------:R-:W-:Y:S01]  /*5590*/  IMAD.MOV.U32 R5, RZ, RZ, R25 ;  /* 0x000000ffff057224 */ /* 0x000fe200078e0019 */
[----:B0-----:R-:W-:Y:S06]  /*55a0*/  @!P1 BRA `(.L_x_116) ;  /* 0x0000000000289947 */ /* 0x001fec0003800000 */
        /* <DEDUP_REMOVED lines=10> */
.L_x_116:
[----:B------:R-:W-:Y:S01]  /*5650*/  ISETP.NE.AND P1, PT, R2, 0x1, PT ;  /* 0x000000010200780c */ /* 0x000fe20003f25270 */
[----:B------:R-:W-:Y:S01]  /*5660*/  ULDC UR7, c[0x0][0x648] ;  /* 0x0001920000077ab9 */ /* 0x000fe20000000800 */
[----:B------:R-:W-:Y:S01]  /*5670*/  LOP3.LUT R20, R20, UR6, RZ, 0xc0, !PT ;  /* 0x0000000614147c12 */ /* 0x000fe2000f8ec0ff */
[----:B-1----:R-:W-:Y:S01]  /*5680*/  IMAD.MOV R21, RZ, RZ, -R21 ;  /* 0x000000ffff157224 */ /* 0x002fe200078e0a15 */
[----:B------:R-:W-:Y:S01]  /*5690*/  SHF.R.U64 R5, R4, UR7, R5 ;  /* 0x0000000704057c19 */ /* 0x000fe20008001205 */
[----:B------:R-:W-:Y:S01]  /*56a0*/  ULDC UR7, c[0x0][0x638] ;  /* 0x00018e0000077ab9 */ /* 0x000fe20000000800 */
[----:B------:R-:W-:Y:S01]  /*56b0*/  ULDC UR8, c[0x0][0x610] ;  /* 0x0001840000087ab9 */ /* 0x000fe20000000800 */
[----:B------:R-:W-:Y:S02]  /*56c0*/  IMAD.MOV.U32 R4, RZ, RZ, 0x1 ;  /* 0x00000001ff047424 */ /* 0x000fe400078e00ff */
[----:B------:R-:W-:Y:S02]  /*56d0*/  IMAD.MOV R7, RZ, RZ, -R5 ;  /* 0x000000ffff077224 */ /* 0x000fe400078e0a05 */
[----:B------:R-:W-:Y:S01]  /*56e0*/  IMAD R20, R5, UR5, R20 ;  /* 0x0000000505147c24 */ /* 0x000fe2000f8e0214 */
[----:B------:R-:W-:Y:S01]  /*56f0*/  LOP3.LUT R5, R14, UR4, RZ, 0xc0, !PT ;  /* 0x000000040e057c12 */ /* 0x000fe2000f8ec0ff */
[----:B----4-:R-:W-:-:S02]  /*5700*/  @P1 IMAD R13, R15, R21, R12 ;  /* 0x000000150f0d1224 */ /* 0x010fc400078e020c */
[----:B------:R-:W-:Y:S01]  /*5710*/  IMAD R18, R7, UR7, R18 ;  /* 0x0000000707127c24 */ /* 0x000fe2000f8e0212 */
[----:B------:R-:W-:Y:S01]  /*5720*/  ULDC UR7, c[0x0][0x600] ;  /* 0x0001800000077ab9 */ /* 0x000fe20000000800 */
[----:B------:R-:W-:Y:S02]  /*5730*/  IMAD R13, R20, UR8, R13 ;  /* 0x00000008140d7c24 */ /* 0x000fe4000f8e020d */
[----:B------:R-:W-:-:S05]  /*5740*/  IMAD R22, R18, UR7, R5 ;  /* 0x0000000712167c24 */ /* 0x000fca000f8e0205 */
[----:B------:R-:W-:Y:S02]  /*5750*/  SEL R18, R22, R13, !P1 ;  /* 0x0000000d16127207 */ /* 0x000fe40004800000 */
[----:B------:R-:W-:-:S07]  /*5760*/  SEL R22, R13, R22, !P1 ;  /* 0x000000160d167207 */ /* 0x000fce0004800000 */
.L_x_114:
[----:B------:R-:W-:Y:S05]  /*5770*/  BSYNC B1 ;  /* 0x0000000000017941 */ /* 0x000fea0003800000 */
.L_x_113:
[----:B------:R-:W-:-:S13]  /*5780*/  LOP3.LUT P1, RZ, R4, 0xff, RZ, 0xc0, !PT ;  /* 0x000000ff04ff7812 */ /* 0x000fda000782c0ff */
[----:B------:R-:W-:Y:S05]  /*5790*/  @P1 BRA `(.L_x_117) ;  /* 0xfffffff000f41947 */ /* 0x000fea000383ffff */
[----:B------:R-:W-:Y:S05]  /*57a0*/  BSYNC B0 ;  /* 0x0000000000007941 */ /* 0x000fea0003800000 */
.L_x_105:
[----:B------:R-:W-:-:S03]  /*57b0*/  UMOV UR7, 0xffffffff ;  /* 0xffffffff00077882 */ /* 0x000fc60000000000 */
[----:B------:R-:W-:Y:S05]  /*57c0*/  BRA.DIV UR7, `(.L_x_118) ;  /* 0x0000000607b47947 */ /* 0x000fea000b800000 */
[----:B------:R-:W-:-:S13]  /*57d0*/  ELECT P6, URZ, PT ;  /* 0x00000000003f782f */ /* 0x000fda00038c0000 */
.L_x_137:
[----:B------:R-:W-:Y:S04]  /*57e0*/  BSSY B0, `(.L_x_119) ;  /* 0x0000046000007945 */ /* 0x000fe80003800000 */
[----:B------:R-:W-:Y:S05]  /*57f0*/  @!P6 BRA `(.L_x_120) ;  /* 0x000000040010e947 */ /* 0x000fea0003800000 */
[----:B------:R-:W-:-:S04]  /*5800*/  LOP3.LUT R23, R23, 0x2, RZ, 0xfc, !PT ;  /* 0x0000000217177812 */ /* 0x000fc800078efcff */
[----:B------:R-:W-:-:S13]  /*5810*/  ISETP.NE.AND P0, PT, R23, 0x3, PT ;  /* 0x000000031700780c */ /* 0x000fda0003f05270 */
[----:B------:R-:W-:Y:S05]  /*5820*/  @!P0 BRA `(.L_x_121) ;  /* 0x0000000000048947 */ /* 0x000fea0003800000 */
[----:B------:R-:W-:Y:S01]  /*5830*/  BPT.TRAP 0x1 ;  /* 0x000000040000795c */ /* 0x000fe20000300000 */
.L_x_121:
[----:B------:R-:W0:Y:S01]  /*5840*/  S2R R5, SR_CgaCtaId ;  /* 0x0000000000057919 */ /* 0x000e220000008800 */
[----:B------:R-:W-:Y:S02]  /*5850*/  MOV R0, 0x400 ;  /* 0x0000040000007802 */ /* 0x000fe40000000f00 */
[----:B------:R-:W-:Y:S02]  /*5860*/  SHF.L.U32 R2, R3, 0x1f, RZ ;  /* 0x0000001f03027819 */ /* 0x000fe400000006ff */
[----:B0-----:R-:W-:-:S05]  /*5870*/  LEA R5, R5, R0, 0x18 ;  /* 0x0000000005057211 */ /* 0x001fca00078ec0ff */
[----:B------:R-:W-:-:S04]  /*5880*/  VIADD R5, R5, 0x38 ;  /* 0x0000003805057836 */ /* 0x000fc80000000000 */
[C---:B------:R-:W-:Y:S02]  /*5890*/  IMAD R7, R8.reuse, 0x8, R5 ;  /* 0x0000000808077824 */ /* 0x040fe400078e0205 */
[----:B------:R-:W-:Y:S02]  /*58a0*/  VIADD R8, R8, 0x1 ;  /* 0x0000000108087836 */ /* 0x000fe40000000000 */
[----:B------:R-:W0:Y:S03]  /*58b0*/  SYNCS.PHASECHK.TRANS64.TRYWAIT P0, [R7+URZ], R2 ;  /* 0x00000002070075a7 */ /* 0x000e26000800017f */
[----:B------:R-:W-:-:S04]  /*58c0*/  ISETP.NE.AND P1, PT, R8, 0x7, PT ;  /* 0x000000070800780c */ /* 0x000fc80003f25270 */
[----:B------:R-:W-:Y:S02]  /*58d0*/  SEL R0, RZ, 0x1, P1 ;  /* 0x00000001ff007807 */ /* 0x000fe40000800000 */
[----:B------:R-:W-:Y:S02]  /*58e0*/  SEL R8, R8, RZ, P1 ;  /* 0x000000ff08087207 */ /* 0x000fe40000800000 */
[----:B------:R-:W-:-:S03]  /*58f0*/  LOP3.LUT R9, R3, R0, RZ, 0x3c, !PT ;  /* 0x0000000003097212 */ /* 0x000fc600078e3cff */
[----:B------:R-:W-:Y:S01]  /*5900*/  IMAD R6, R8, 0x8, R5 ;  /* 0x0000000808067824 */ /* 0x000fe200078e0205 */
[----:B------:R-:W-:Y:S01]  /*5910*/  SHF.L.U32 R3, R9, 0x1f, RZ ;  /* 0x0000001f09037819 */ /* 0x000fe200000006ff */
[----:B0-----:R-:W-:Y:S06]  /*5920*/  @!P0 BRA `(.L_x_122) ;  /* 0x00000004007c8947 */ /* 0x001fec0003800000 */
.L_x_138:
[----:B------:R-:W1:Y:S01]  /*5930*/  SYNCS.PHASECHK.TRANS64.TRYWAIT P0, [R6+URZ], R3 ;  /* 0x00000003060075a7 */ /* 0x000e62000800017f */
[----:B------:R-:W-:-:S05]  /*5940*/  VIADD R0, R8, 0x1 ;  /* 0x0000000108007836 */ /* 0x000fca0000000000 */
[----:B------:R-:W-:-:S04]  /*5950*/  ISETP.NE.AND P1, PT, R0, 0x7, PT ;  /* 0x000000070000780c */ /* 0x000fc80003f25270 */
[----:B0-----:R-:W-:Y:S02]  /*5960*/  SEL R2, RZ, 0x1, P1 ;  /* 0x00000001ff027807 */ /* 0x001fe40000800000 */
[----:B------:R-:W-:Y:S02]  /*5970*/  SEL R0, R0, RZ, P1 ;  /* 0x000000ff00007207 */ /* 0x000fe40000800000 */
[----:B------:R-:W-:-:S03]  /*5980*/  LOP3.LUT R9, R9, R2, RZ, 0x3c, !PT ;  /* 0x0000000209097212 */ /* 0x000fc600078e3cff */
[----:B------:R-:W-:Y:S01]  /*5990*/  IMAD R7, R0, 0x8, R5 ;  /* 0x0000000800077824 */ /* 0x000fe200078e0205 */
[----:B------:R-:W-:Y:S01]  /*59a0*/  SHF.L.U32 R4, R9, 0x1f, RZ ;  /* 0x0000001f09047819 */ /* 0x000fe200000006ff */
[----:B-1----:R-:W-:Y:S06]  /*59b0*/  @!P0 BRA `(.L_x_123) ;  /* 0x00000004006c8947 */ /* 0x002fec0003800000 */
.L_x_139:
[----:B------:R-:W1:Y:S01]  /*59c0*/  SYNCS.PHASECHK.TRANS64.TRYWAIT P0, [R7+URZ], R4 ;  /* 0x00000004070075a7 */ /* 0x000e62000800017f */
[----:B------:R-:W-:-:S05]  /*59d0*/  VIADD R0, R0, 0x1 ;  /* 0x0000000100007836 */ /* 0x000fca0000000000 */
[----:B------:R-:W-:-:S04]  /*59e0*/  ISETP.NE.AND P1, PT, R0, 0x7, PT ;  /* 0x000000070000780c */ /* 0x000fc80003f25270 */
[----:B------:R-:W-:Y:S02]  /*59f0*/  SEL R2, RZ, 0x1, P1 ;  /* 0x00000001ff027807 */ /* 0x000fe40000800000 */
[----:B------:R-:W-:Y:S02]  /*5a00*/  SEL R0, R0, RZ, P1 ;  /* 0x000000ff00007207 */ /* 0x000fe40000800000 */
[----:B------:R-:W-:-:S03]  /*5a10*/  LOP3.LUT R9, R9, R2, RZ, 0x3c, !PT ;  /* 0x0000000209097212 */ /* 0x000fc600078e3cff */
[----:B0-----:R-:W-:Y:S01]  /*5a20*/  IMAD R6, R0, 0x8, R5 ;  /* 0x0000000800067824 */ /* 0x001fe200078e0205 */
[----:B------:R-:W-:Y:S01]  /*5a30*/  SHF.L.U32 R3, R9, 0x1f, RZ ;  /* 0x0000001f09037819 */ /* 0x000fe200000006ff */
[----:B-1----:R-:W-:Y:S06]  /*5a40*/  @!P0 BRA `(.L_x_124) ;  /* 0x00000004005c8947 */ /* 0x002fec0003800000 */
.L_x_140:
        /* <DEDUP_REMOVED lines=9> */
.L_x_141:
        /* <DEDUP_REMOVED lines=9> */
.L_x_142:
[----:B------:R-:W1:Y:S01]  /*5b70*/  SYNCS.PHASECHK.TRANS64.TRYWAIT P0, [R6+URZ], R3 ;  /* 0x00000003060075a7 */ /* 0x000e62000800017f */
[----:B------:R-:W-:-:S05]  /*5b80*/  VIADD R0, R0, 0x1 ;  /* 0x0000000100007836 */ /* 0x000fca0000000000 */
[----:B------:R-:W-:-:S04]  /*5b90*/  ISETP.NE.AND P1, PT, R0, 0x7, PT ;  /* 0x000000070000780c */ /* 0x000fc80003f25270 */
[----:B------:R-:W-:Y:S02]  /*5ba0*/  SEL R2, RZ, 0x1, P1 ;  /* 0x00000001ff027807 */ /* 0x000fe40000800000 */
[----:B------:R-:W-:Y:S02]  /*5bb0*/  SEL R0, R0, RZ, P1 ;  /* 0x000000ff00007207 */ /* 0x000fe40000800000 */
[----:B------:R-:W-:Y:S01]  /*5bc0*/  LOP3.LUT R2, R9, R2, RZ, 0x3c, !PT ;  /* 0x0000000209027212 */ /* 0x000fe200078e3cff */
[----:B-1----:R-:W-:Y:S06]  /*5bd0*/  @!P0 BRA `(.L_x_127) ;  /* 0x0000000400348947 */ /* 0x002fec0003800000 */
.L_x_143:
[----:B------:R-:W-:Y:S01]  /*5be0*/  IMAD R5, R0, 0x8, R5 ;  /* 0x0000000800057824 */ /* 0x000fe200078e0205 */
[----:B------:R-:W-:-:S07]  /*5bf0*/  SHF.L.U32 R0, R2, 0x1f, RZ ;  /* 0x0000001f02007819 */ /* 0x000fce00000006ff */
.L_x_128:
[----:B---3--:R3:W4:Y:S02]  /*5c00*/  SYNCS.PHASECHK.TRANS64.TRYWAIT P0, [R5+URZ], R0 ;  /* 0x00000000050075a7 */ /* 0x008724000800017f */
[----:B----4-:R-:W-:Y:S05]  /*5c10*/  @!P0 NANOSLEEP.SYNCS 0x989680 ;  /* 0x009896800000895d */ /* 0x010fea0003900000 */
[----:B------:R-:W4:Y:S02]  /*5c20*/  @!P0 SYNCS.PHASECHK.TRANS64 P0, [R5+URZ], R0 ;  /* 0x00000000050085a7 */ /* 0x000f24000800007f */
[----:B----4-:R-:W-:Y:S05]  /*5c30*/  @!P0 BRA `(.L_x_128) ;  /* 0xfffffffc00f08947 */ /* 0x010fea000383ffff */
.L_x_120:
[----:B------:R-:W-:Y:S05]  /*5c40*/  BSYNC B0 ;  /* 0x0000000000007941 */ /* 0x000fea0003800000 */
.L_x_119:
[----:B------:R-:W-:Y:S05]  /*5c50*/  EXIT ;  /* 0x000000000000794d */ /* 0x000fea0003800000 */
.L_x_19:
[----:B0-----:R-:W-:-:S04]  /*5c60*/  IMAD.U32 R3, RZ, RZ, UR43 ;  /* 0x0000002bff037e24 */ /* 0x001fc8000f8e00ff */
[----:B------:R0:W1:Y:S03]  /*5c70*/  SYNCS.PHASECHK.TRANS64.TRYWAIT P0, [R3+URZ+-0x8], R0 ;  /* 0xfffff800030075a7 */ /* 0x000066000800017f */
[----:B-1----:R-:W-:Y:S05]  /*5c80*/  @!P0 NANOSLEEP.SYNCS 0x989680 ;  /* 0x009896800000895d */ /* 0x002fea0003900000 */
[----:B------:R-:W1:Y:S02]  /*5c90*/  @!P0 SYNCS.PHASECHK.TRANS64 P0, [R3+URZ+-0x8], R0 ;  /* 0xfffff800030085a7 */ /* 0x000e64000800007f */
[----:B-1----:R-:W-:Y:S05]  /*5ca0*/  @!P0 BRA `(.L_x_19) ;  /* 0xfffffffc00ec8947 */ /* 0x002fea000383ffff */
[----:B------:R-:W-:Y:S05]  /*5cb0*/  BRA `(.L_x_129) ;  /* 0xffffffb800e07947 */ /* 0x000fea000383ffff */
.L_x_24:
[----:B-1----:R1:W2:Y:S02]  /*5cc0*/  SYNCS.PHASECHK.TRANS64.TRYWAIT P1, [R3+URZ], R0 ;  /* 0x00000000030075a7 */ /* 0x0022a4000802017f */
[----:B--2---:R-:W-:Y:S05]  /*5cd0*/  @!P1 NANOSLEEP.SYNCS 0x989680 ;  /* 0x009896800000995d */ /* 0x004fea0003900000 */
[----:B------:R-:W2:Y:S02]  /*5ce0*/  @!P1 SYNCS.PHASECHK.TRANS64 P1, [R3+URZ], R0 ;  /* 0x00000000030095a7 */ /* 0x000ea4000802007f */
[----:B--2---:R-:W-:Y:S05]  /*5cf0*/  @!P1 BRA `(.L_x_24) ;  /* 0xfffffffc00f09947 */ /* 0x004fea000383ffff */
[----:B------:R-:W-:Y:S05]  /*5d00*/  BRA `(.L_x_23) ;  /* 0xffffffbc004c7947 */ /* 0x000fea000383ffff */
.L_x_29:
[----:B-1----:R-:W-:-:S04]  /*5d10*/  IMAD.U32 R5, RZ, RZ, UR4 ;  /* 0x00000004ff057e24 */ /* 0x002fc8000f8e00ff */
[----:B------:R1:W2:Y:S03]  /*5d20*/  SYNCS.PHASECHK.TRANS64.TRYWAIT P1, [R5+URZ], R4 ;  /* 0x00000004050075a7 */ /* 0x0002a6000802017f */
[----:B--2---:R-:W-:Y:S05]  /*5d30*/  @!P1 NANOSLEEP.SYNCS 0x989680 ;  /* 0x009896800000995d */ /* 0x004fea0003900000 */
[----:B------:R-:W2:Y:S02]  /*5d40*/  @!P1 SYNCS.PHASECHK.TRANS64 P1, [R5+URZ], R4 ;  /* 0x00000004050095a7 */ /* 0x000ea4000802007f */
[----:B--2---:R-:W-:Y:S05]  /*5d50*/  @!P1 BRA `(.L_x_29) ;  /* 0xfffffffc00ec9947 */ /* 0x004fea000383ffff */
[----:B------:R-:W-:Y:S05]  /*5d60*/  BRA `(.L_x_28) ;  /* 0xffffffc000747947 */ /* 0x000fea000383ffff */
.L_x_37:
[----:B0-----:R-:W-:-:S04]  /*5d70*/  IMAD.U32 R3, RZ, RZ, UR43 ;  /* 0x0000002bff037e24 */ /* 0x001fc8000f8e00ff */
[----:B------:R0:W1:Y:S03]  /*5d80*/  SYNCS.PHASECHK.TRANS64.TRYWAIT P0, [R3+URZ+0x8], R0 ;  /* 0x00000800030075a7 */ /* 0x000066000800017f */
[----:B-1----:R-:W-:Y:S05]  /*5d90*/  @!P0 NANOSLEEP.SYNCS 0x989680 ;  /* 0x009896800000895d */ /* 0x002fea0003900000 */
[----:B------:R-:W1:Y:S02]  /*5da0*/  @!P0 SYNCS.PHASECHK.TRANS64 P0, [R3+URZ+0x8], R0 ;  /* 0x00000800030085a7 */ /* 0x000e64000800007f */
[----:B-1----:R-:W-:Y:S05]  /*5db0*/  @!P0 BRA `(.L_x_37) ;  /* 0xfffffffc00ec8947 */ /* 0x002fea000383ffff */
[----:B------:R-:W-:Y:S05]  /*5dc0*/  BRA `(.L_x_130) ;  /* 0xffffffc800387947 */ /* 0x000fea000383ffff */
.L_x_106:
[----:B------:R-:W-:Y:S01]  /*5dd0*/  BSSY B1, `(.L_x_131) ;  /* 0x0000006000017945 */ /* 0x000fe20003800000 */
[----:B------:R-:W-:-:S07]  /*5de0*/  IMAD.MOV.U32 R15, RZ, RZ, -0x1 ;  /* 0xffffffffff0f7424 */ /* 0x000fce00078e00ff */
[----:B--2--5:R-:W-:Y:S05]  /*5df0*/  WARPSYNC.COLLECTIVE R15, `(.L_x_132) ;  /* 0x000000000f0c7348 */ /* 0x024fea0003c00000 */
[----:B------:R-:W-:Y:S02]  /*5e00*/  ELECT P6, UR62, PT ;  /* 0x00000000003e782f */ /* 0x000fe400038c0000 */
[----:B------:R-:W-:Y:S01]  /*5e10*/  MOV R14, UR62 ;  /* 0x0000003e000e7c02 */ /* 0x000fe20008000f00 */
[----:B--2--5:R-:W-:Y:S10]  /*5e20*/  ENDCOLLECTIVE ;  /* 0x000000000000791b */ /* 0x024ff40003800000 */
.L_x_132:
[----:B------:R-:W-:Y:S05]  /*5e30*/  BSYNC B1 ;  /* 0x0000000000017941 */ /* 0x000fea0003800000 */
.L_x_131:
[----:B------:R-:W-:Y:S05]  /*5e40*/  BRA `(.L_x_133) ;  /* 0xffffffec00547947 */ /* 0x000fea000383ffff */
.L_x_109:
[----:B0-----:R0:W1:Y:S02]  /*5e50*/  SYNCS.PHASECHK.TRANS64.TRYWAIT P1, [R14+URZ+0x38], R5 ;  /* 0x000038050e0075a7 */ /* 0x001064000802017f */
[----:B-1----:R-:W-:Y:S05]  /*5e60*/  @!P1 NANOSLEEP.SYNCS 0x989680 ;  /* 0x009896800000995d */ /* 0x002fea0003900000 */
[----:B------:R-:W1:Y:S02]  /*5e70*/  @!P1 SYNCS.PHASECHK.TRANS64 P1, [R14+URZ+0x38], R5 ;  /* 0x000038050e0095a7 */ /* 0x000e64000802007f */
[----:B-1----:R-:W-:Y:S05]  /*5e80*/  @!P1 BRA `(.L_x_109) ;  /* 0xfffffffc00f09947 */ /* 0x002fea000383ffff */
[----:B------:R-:W-:Y:S05]  /*5e90*/  BRA `(.L_x_134) ;  /* 0xffffffec00907947 */ /* 0x000fea000383ffff */
.L_x_118:
[----:B------:R-:W-:Y:S01]  /*5ea0*/  BSSY B0, `(.L_x_135) ;  /* 0x0000006000007945 */ /* 0x000fe20003800000 */
[----:B------:R-:W-:-:S07]  /*5eb0*/  IMAD.MOV.U32 R15, RZ, RZ, -0x1 ;  /* 0xffffffffff0f7424 */ /* 0x000fce00078e00ff */
[----:B--2--5:R-:W-:Y:S05]  /*5ec0*/  WARPSYNC.COLLECTIVE R15, `(.L_x_136) ;  /* 0x000000000f0c7348 */ /* 0x024fea0003c00000 */
[----:B------:R-:W-:Y:S02]  /*5ed0*/  ELECT P6, UR62, PT ;  /* 0x00000000003e782f */ /* 0x000fe400038c0000 */
[----:B------:R-:W-:Y:S01]  /*5ee0*/  MOV R14, UR62 ;  /* 0x0000003e000e7c02 */ /* 0x000fe20008000f00 */
[----:B--2--5:R-:W-:Y:S10]  /*5ef0*/  ENDCOLLECTIVE ;  /* 0x000000000000791b */ /* 0x024ff40003800000 */
.L_x_136:
[----:B------:R-:W-:Y:S05]  /*5f00*/  BSYNC B0 ;  /* 0x0000000000007941 */ /* 0x000fea0003800000 */
.L_x_135:
[----:B------:R-:W-:Y:S05]  /*5f10*/  BRA `(.L_x_137) ;  /* 0xfffffff800307947 */ /* 0x000fea000383ffff */
.L_x_122:
[----:B0-----:R0:W1:Y:S02]  /*5f20*/  SYNCS.PHASECHK.TRANS64.TRYWAIT P0, [R7+URZ], R2 ;  /* 0x00000002070075a7 */ /* 0x001064000800017f */
[----:B-1----:R-:W-:Y:S05]  /*5f30*/  @!P0 NANOSLEEP.SYNCS 0x989680 ;  /* 0x009896800000895d */ /* 0x002fea0003900000 */
[----:B------:R-:W1:Y:S02]  /*5f40*/  @!P0 SYNCS.PHASECHK.TRANS64 P0, [R7+URZ], R2 ;  /* 0x00000002070085a7 */ /* 0x000e64000800007f */
[----:B-1----:R-:W-:Y:S05]  /*5f50*/  @!P0 BRA `(.L_x_122) ;  /* 0xfffffffc00f08947 */ /* 0x002fea000383ffff */
[----:B------:R-:W-:Y:S05]  /*5f60*/  BRA `(.L_x_138) ;  /* 0xfffffff800707947 */ /* 0x000fea000383ffff */
.L_x_123:
[----:B0-----:R0:W1:Y:S02]  /*5f70*/  SYNCS.PHASECHK.TRANS64.TRYWAIT P0, [R6+URZ], R3 ;  /* 0x00000003060075a7 */ /* 0x001064000800017f */
[----:B-1----:R-:W-:Y:S05]  /*5f80*/  @!P0 NANOSLEEP.SYNCS 0x989680 ;  /* 0x009896800000895d */ /* 0x002fea0003900000 */
[----:B------:R-:W1:Y:S02]  /*5f90*/  @!P0 SYNCS.PHASECHK.TRANS64 P0, [R6+URZ], R3 ;  /* 0x00000003060085a7 */ /* 0x000e64000800007f */
[----:B-1----:R-:W-:Y:S05]  /*5fa0*/  @!P0 BRA `(.L_x_123) ;  /* 0xfffffffc00f08947 */ /* 0x002fea000383ffff */
[----:B------:R-:W-:Y:S05]  /*5fb0*/  BRA `(.L_x_139) ;  /* 0xfffffff800807947 */ /* 0x000fea000383ffff */
.L_x_124:
[----:B0-----:R0:W1:Y:S02]  /*5fc0*/  SYNCS.PHASECHK.TRANS64.TRYWAIT P0, [R7+URZ], R4 ;  /* 0x00000004070075a7 */ /* 0x001064000800017f */
[----:B-1----:R-:W-:Y:S05]  /*5fd0*/  @!P0 NANOSLEEP.SYNCS 0x989680 ;  /* 0x009896800000895d */ /* 0x002fea0003900000 */
[----:B------:R-:W1:Y:S02]  /*5fe0*/  @!P0 SYNCS.PHASECHK.TRANS64 P0, [R7+URZ], R4 ;  /* 0x00000004070085a7 */ /* 0x000e64000800007f */
[----:B-1----:R-:W-:Y:S05]  /*5ff0*/  @!P0 BRA `(.L_x_124) ;  /* 0xfffffffc00f08947 */ /* 0x002fea000383ffff */
[----:B------:R-:W-:Y:S05]  /*6000*/  BRA `(.L_x_140) ;  /* 0xfffffff800907947 */ /* 0x000fea000383ffff */
.L_x_125:
[----:B0-----:R0:W1:Y:S02]  /*6010*/  SYNCS.PHASECHK.TRANS64.TRYWAIT P0, [R6+URZ], R3 ;  /* 0x00000003060075a7 */ /* 0x001064000800017f */
[----:B-1----:R-:W-:Y:S05]  /*6020*/  @!P0 NANOSLEEP.SYNCS 0x989680 ;  /* 0x009896800000895d */ /* 0x002fea0003900000 */
[----:B------:R-:W1:Y:S02]  /*6030*/  @!P0 SYNCS.PHASECHK.TRANS64 P0, [R6+URZ], R3 ;  /* 0x00000003060085a7 */ /* 0x000e64000800007f */
[----:B-1----:R-:W-:Y:S05]  /*6040*/  @!P0 BRA `(.L_x_125) ;  /* 0xfffffffc00f08947 */ /* 0x002fea000383ffff */
[----:B------:R-:W-:Y:S05]  /*6050*/  BRA `(.L_x_141) ;  /* 0xfffffff800a07947 */ /* 0x000fea000383ffff */
.L_x_126:
[----:B0-----:R0:W1:Y:S02]  /*6060*/  SYNCS.PHASECHK.TRANS64.TRYWAIT P0, [R7+URZ], R4 ;  /* 0x00000004070075a7 */ /* 0x001064000800017f */
[----:B-1----:R-:W-:Y:S05]  /*6070*/  @!P0 NANOSLEEP.SYNCS 0x989680 ;  /* 0x009896800000895d */ /* 0x002fea0003900000 */
[----:B------:R-:W1:Y:S02]  /*6080*/  @!P0 SYNCS.PHASECHK.TRANS64 P0, [R7+URZ], R4 ;  /* 0x00000004070085a7 */ /* 0x000e64000800007f */
[----:B-1----:R-:W-:Y:S05]  /*6090*/  @!P0 BRA `(.L_x_126) ;  /* 0xfffffffc00f08947 */ /* 0x002fea000383ffff */
[----:B------:R-:W-:Y:S05]  /*60a0*/  BRA `(.L_x_142) ;  /* 0xfffffff800b07947 */ /* 0x000fea000383ffff */
.L_x_127:
[----:B-1----:R1:W3:Y:S02]  /*60b0*/  SYNCS.PHASECHK.TRANS64.TRYWAIT P0, [R6+URZ], R3 ;  /* 0x00000003060075a7 */ /* 0x0022e4000800017f */
[----:B---3--:R-:W-:Y:S05]  /*60c0*/  @!P0 NANOSLEEP.SYNCS 0x989680 ;  /* 0x009896800000895d */ /* 0x008fea0003900000 */
[----:B------:R-:W3:Y:S02]  /*60d0*/  @!P0 SYNCS.PHASECHK.TRANS64 P0, [R6+URZ], R3 ;  /* 0x00000003060085a7 */ /* 0x000ee4000800007f */
[----:B---3--:R-:W-:Y:S05]  /*60e0*/  @!P0 BRA `(.L_x_127) ;  /* 0xfffffffc00f08947 */ /* 0x008fea000383ffff */
[----:B------:R-:W-:Y:S05]  /*60f0*/  BRA `(.L_x_143) ;  /* 0xfffffff800b87947 */ /* 0x000fea000383ffff */
.L_x_144:
[----:B------:R-:W-:-:S00]  /*6100*/  BRA `(.L_x_144) ;  /* 0xfffffffc00fc7947 */ /* 0x000fc0000383ffff */
[----:B------:R-:W-:-:S00]  /*6110*/  NOP ;  /* 0x0000000000007918 */ /* 0x000fc00000000000 */
        /* <DEDUP_REMOVED lines=14> */
.L_x_145:


//--------------------- .nv.global.init           --------------------------
	.section	.nv.global.init,"aw",@progbits
.nv.global.init:
	.type		$str$22,@object
	.size		$str$22,($str$23 - $str$22)
$str$22:
        /*0000*/ 	.byte	0x6b, 0x5f, 0x74, 0x69, 0x6c, 0x65, 0x5f, 0x63, 0x6f, 0x75, 0x6e, 0x74, 0x20, 0x3e, 0x3d, 0x20
        /*0010*/ 	.byte	0x31, 0x00
	.type		$str$23,@object
	.size		$str$23,(__unnamed_1 - $str$23)
$str$23:
        /*0012*/ 	.byte	0x2f, 0x74, 0x6d, 0x70, 0x2f, 0x63, 0x75, 0x74, 0x6c, 0x61, 0x73, 0x73, 0x5f, 0x73, 0x77, 0x65
        /*0022*/ 	.byte	0x65, 0x70, 0x5f, 0x73, 0x72, 0x63, 0x2f, 0x69, 0x6e, 0x63, 0x6c, 0x75, 0x64, 0x65, 0x2f, 0x63
        /*0032*/ 	.byte	0x75, 0x74, 0x6c, 0x61, 0x73, 0x73, 0x2f, 0x67, 0x65, 0x6d, 0x6d, 0x2f, 0x63, 0x6f, 0x6c, 0x6c
        /*0042*/ 	.byte	0x65, 0x63, 0x74, 0x69, 0x76, 0x65, 0x2f, 0x73, 0x6d, 0x39, 0x30, 0x5f, 0x6d, 0x6d, 0x61, 0x5f
        /*0052*/ 	.byte	0x74, 0x6d, 0x61, 0x5f, 0x67, 0x6d, 0x6d, 0x61, 0x5f, 0x73, 0x73, 0x5f, 0x77, 0x61, 0x72, 0x70
        /*0062*/ 	.byte	0x73, 0x70, 0x65, 0x63, 0x69, 0x61, 0x6c, 0x69, 0x7a, 0x65, 0x64, 0x2e, 0x68, 0x70, 0x70, 0x00
	.type		__unnamed_1,@object
	.size		__unnamed_1,(.L_0 - __unnamed_1)
__unnamed_1:
        /*0072*/ 	.byte	0x76, 0x6f, 0x69, 0x64, 0x20, 0x63, 0x75, 0x74, 0x6c, 0x61, 0x73, 0x73, 0x3a, 0x3a, 0x67, 0x65
        /* <DEDUP_REMOVED lines=175> */
        /*0b72*/ 	.byte	0x74, 0x69, 0x74, 0x79, 0x5d, 0x00
.L_0:


//--------------------- .nv.shared._ZN7cutlass13device_kernelINS_4gemm6kernel13GemmUniversalIN4cute5tupleIJiiiiEEENS1_10collective13CollectiveMmaINS1_34MainloopSm90TmaGmmaWarpSpecializedILi7ENS5_IJNS4_1CILi1EEENSA_ILi4EEESB_EEENS1_32KernelTmaWarpSpecializedPingpongEEENS5_IJNSA_ILi64EEESG_SG_EEEfNS5_IJlSB_lEEEfSI_NS4_8TiledMMAINS4_8MMA_AtomIJNS4_4SM904GMMA29MMA_64x64x8_F32TF32TF32_SS_TNILNSM_7ScaleInE1ELSO_1EEEEEENS4_6LayoutINS5_IJSB_SB_SB_EEENS5_IJNSA_ILi0EEEST_ST_EEEEENS5_IJNS4_10UnderscoreESW_SW_EEEEENS4_23SM90_TMA_LOAD_MULTICASTENS4_14ComposedLayoutINS4_7SwizzleILi3ELi4ELi3EEENS4_18smem_ptr_flag_bitsILi32EEENSR_INS5_IJNSA_ILi8EEENSA_ILi32EEEEEENS5_IJS16_SB_EEEEEEEvNS4_8identityENS4_13SM90_TMA_LOADES1A_vS1B_EENS_8epilogue10collective6detail29Sm90TmaWarpSpecializedAdapterINS1F_15DefaultEpilogueIfSI_SI_NS1E_6thread17LinearCombinationIfLi1EffLNS1J_9ScaleType4KindE0ELNS_15FloatRoundStyleE2EfEENS1_15EpilogueDefaultEEEEEvvEEEEvNT_6ParamsE --------------------------
	.section	.nv.shared._ZN7cutlass13device_kernelINS_4gemm6kernel13GemmUniversalIN4cute5tupleIJiiiiEEENS1_10collective13CollectiveMmaINS1_34MainloopSm90TmaGmmaWarpSpecializedILi7ENS5_IJNS4_1CILi1EEENSA_ILi4EEESB_EEENS1_32KernelTmaWarpSpecializedPingpongEEENS5_IJNSA_ILi64EEESG_SG_EEEfNS5_IJlSB_lEEEfSI_NS4_8TiledMMAINS4_8MMA_AtomIJNS4_4SM904GMMA29MMA_64x64x8_F32TF32TF32_SS_TNILNSM_7ScaleInE1ELSO_1EEEEEENS4_6LayoutINS5_IJSB_SB_SB_EEENS5_IJNSA_ILi0EEEST_ST_EEEEENS5_IJNS4_10UnderscoreESW_SW_EEEEENS4_23SM90_TMA_LOAD_MULTICASTENS4_14ComposedLayoutINS4_7SwizzleILi3ELi4ELi3EEENS4_18smem_ptr_flag_bitsILi32EEENSR_INS5_IJNSA_ILi8EEENSA_ILi32EEEEEENS5_IJS16_SB_EEEEEEEvNS4_8identityENS4_13SM90_TMA_LOADES1A_vS1B_EENS_8epilogue10collective6detail29Sm90TmaWarpSpecializedAdapterINS1F_15DefaultEpilogueIfSI_SI_NS1E_6thread17LinearCombinationIfLi1EffLNS1J_9ScaleType4KindE0ELNS_15FloatRoundStyleE2EfEENS1_15EpilogueDefaultEEEEEvvEEEEvNT_6ParamsE,"aw",@nobits
	.sectionflags	@""
	.align	16
	.zero		1024


//--------------------- .nv.shared.reserved.0     --------------------------
	.section	.nv.shared.reserved.0,"aw",@nobits
	.weak		__nv_reservedSMEM_offset_0_alias
	.size		__nv_reservedSMEM_offset_0_alias, 0, 0
	.other		__nv_reservedSMEM_offset_0_alias,@"STO_CUDA_RESERVED_SHARED STV_DEFAULT"
__nv_reservedSMEM_offset_0_alias:
	.zero		0


//--------------------- .nv.global                --------------------------
	.section	.nv.global,"aw",@nobits
.nv.global:
	.type		_ZN40_INTERNAL_5ae2b650_4_k_cu_ef1631ff_297444cute1_E,@object
	.size		_ZN40_INTERNAL_5ae2b650_4_k_cu_ef1631ff_297444cute1_E,(_ZN40_INTERNAL_5ae2b650_4_k_cu_ef1631ff_297444cuda3std3__45__cpo6cbeginE - _ZN40_INTERNAL_5ae2b650_4_k_cu_ef1631ff_297444cute1_E)
_ZN40_INTERNAL_5ae2b650_4_k_cu_ef1631ff_297444cute1_E:
	.zero		1
	.type		_ZN40_INTERNAL_5ae2b650_4_k_cu_ef1631ff_297444cuda3std3__45__cpo6cbeginE,@object
	.size		_ZN40_INTERNAL_5ae2b650_4_k_cu_ef1631ff_297444cuda3std3__45__cpo6cbeginE,(_ZN40_INTERNAL_5ae2b650_4_k_cu_ef1631ff_297444cuda3std3__48in_placeE - _ZN40_INTERNAL_5ae2b650_4_k_cu_ef1631ff_297444cuda3std3__45__cpo6cbeginE)
_ZN40_INTERNAL_5ae2b650_4_k_cu_ef1631ff_297444cuda3std3__45__cpo6cbeginE:
	.zero		1
	.type		_ZN40_INTERNAL_5ae2b650_4_k_cu_ef1631ff_297444cuda3std3__48in_placeE,@object
	.size		_ZN40_INTERNAL_5ae2b650_4_k_cu_ef1631ff_297444cuda3std3__48in_placeE,(_ZN40_INTERNAL_5ae2b650_4_k_cu_ef1631ff_297444cuda3std6ranges3__45__cpo9iter_moveE - _ZN40_INTERNAL_5ae2b650_4_k_cu_ef1631ff_297444cuda3std3__48in_placeE)
_ZN40_INTERNAL_5ae2b650_4_k_cu_ef1631ff_297444cuda3std3__48in_placeE:
	.zero		1
	.type		_ZN40_INTERNAL_5ae2b650_4_k_cu_ef1631ff_297444cuda3std6ranges3__45__cpo9iter_moveE,@object
	.size		_ZN40_INTERNAL_5ae2b650_4_k_cu_ef1631ff_297444cuda3std6ranges3__45__cpo9iter_moveE,(_ZN40_INTERNAL_5ae2b650_4_k_cu_ef1631ff_297444cuda3std3__45__cpo5beginE - _ZN40_INTERNAL_5ae2b650_4_k_cu_ef1631ff_297444cuda3std6ranges3__45__cpo9iter_moveE)
_ZN40_INTERNAL_5ae2b650_4_k_cu_ef1631ff_297444cuda3std6ranges3__45__cpo9iter_moveE:
	.zero		1
	.type		_ZN40_INTERNAL_5ae2b650_4_k_cu_ef1631ff_297444cuda3std3__45__cpo5beginE,@object
	.size		_ZN40_INTERNAL_5ae2b650_4_k_cu_ef1631ff_297444cuda3std3__45__cpo5beginE,(_ZN40_INTERNAL_5ae2b650_4_k_cu_ef1631ff_297444cuda3std3__442_GLOBAL__N__5ae2b650_4_k_cu_ef1631ff_297446ignoreE - _ZN40_INTERNAL_5ae2b650_4_k_cu_ef1631ff_297444cuda3std3__45__cpo5beginE)
_ZN40_INTERNAL_5ae2b650_4_k_cu_ef1631ff_297444cuda3std3__45__cpo5beginE:
	.zero		1
	.type		_ZN40_INTERNAL_5ae2b650_4_k_cu_ef1631ff_297444cuda3std3__442_GLOBAL__N__5ae2b650_4_k_cu_ef1631ff_297446ignoreE,@object
	.size		_ZN40_INTERNAL_5ae2b650_4_k_cu_ef1631ff_297444cuda3std3__442_GLOBAL__N__5ae2b650_4_k_cu_ef1631ff_297446ignoreE,(_ZN40_INTERNAL_5ae2b650_4_k_cu_ef1631ff_297444cute7productE - _ZN40_INTERNAL_5ae2b650_4_k_cu_ef1631ff_297444cuda3std3__442_GLOBAL__N__5ae2b650_4_k_cu_ef1631ff_297446ignoreE)
_ZN40_INTERNAL_5ae2b650_4_k_cu_ef1631ff_297444cuda3std3__442_GLOBAL__N__5ae2b650_4_k_cu_ef1631ff_297446ignoreE:
	.zero		1
	.type		_ZN40_INTERNAL_5ae2b650_4_k_cu_ef1631ff_297444cute7productE,@object
	.size		_ZN40_INTERNAL_5ae2b650_4_k_cu_ef1631ff_297444cute7productE,(_ZN40_INTERNAL_5ae2b650_4_k_cu_ef1631ff_297444cuda3std3__45__cpo3endE - _ZN40_INTERNAL_5ae2b650_4_k_cu_ef1631ff_297444cute7productE)
_ZN40_INTERNAL_5ae2b650_4_k_cu_ef1631ff_297444cute7productE:
	.zero		1
	.type		_ZN40_INTERNAL_5ae2b650_4_k_cu_ef1631ff_297444cuda3std3__45__cpo3endE,@object
	.size		_ZN40_INTERNAL_5ae2b650_4_k_cu_ef1631ff_297444cuda3std3__45__cpo3endE,(_ZN40_INTERNAL_5ae2b650_4_k_cu_ef1631ff_297444cuda3std3__419piecewise_constructE - _ZN40_INTERNAL_5ae2b650_4_k_cu_ef1631ff_297444cuda3std3__45__cpo3endE)
_ZN40_INTERNAL_5ae2b650_4_k_cu_ef1631ff_297444cuda3std3__45__cpo3endE:
	.zero		1
	.type		_ZN40_INTERNAL_5ae2b650_4_k_cu_ef1631ff_297444cuda3std3__419piecewise_constructE,@object
	.size		_ZN40_INTERNAL_5ae2b650_4_k_cu_ef1631ff_297444cuda3std3__419piecewise_constructE,(_ZN40_INTERNAL_5ae2b650_4_k_cu_ef1631ff_297444cuda3std3__45__cpo4cendE - _ZN40_INTERNAL_5ae2b650_4_k_cu_ef1631ff_297444cuda3std3__419piecewise_constructE)
_ZN40_INTERNAL_5ae2b650_4_k_cu_ef1631ff_297444cuda3std3__419piecewise_constructE:
	.zero		1
	.type		_ZN40_INTERNAL_5ae2b650_4_k_cu_ef1631ff_297444cuda3std3__45__cpo4cendE,@object
	.size		_ZN40_INTERNAL_5ae2b650_4_k_cu_ef1631ff_297444cuda3std3__45__cpo4cendE,(_ZN40_INTERNAL_5ae2b650_4_k_cu_ef1631ff_297444cuda3std6ranges3__45__cpo4swapE - _ZN40_INTERNAL_5ae2b650_4_k_cu_ef1631ff_297444cuda3std3__45__cpo4cendE)
_ZN40_INTERNAL_5ae2b650_4_k_cu_ef1631ff_297444cuda3std3__45__cpo4cendE:
	.zero		1
	.type		_ZN40_INTERNAL_5ae2b650_4_k_cu_ef1631ff_297444cuda3std6ranges3__45__cpo4swapE,@object
	.size		_ZN40_INTERNAL_5ae2b650_4_k_cu_ef1631ff_297444cuda3std6ranges3__45__cpo4swapE,(.L_8 - _ZN40_INTERNAL_5ae2b650_4_k_cu_ef1631ff_297444cuda3std6ranges3__45__cpo4swapE)
_ZN40_INTERNAL_5ae2b650_4_k_cu_ef1631ff_297444cuda3std6ranges3__45__cpo4swapE:
	.zero		1
.L_8:


//--------------------- .nv.constant0._ZN7cutlass13device_kernelINS_4gemm6kernel13GemmUniversalIN4cute5tupleIJiiiiEEENS1_10collective13CollectiveMmaINS1_34MainloopSm90TmaGmmaWarpSpecializedILi7ENS5_IJNS4_1CILi1EEENSA_ILi4EEESB_EEENS1_32KernelTmaWarpSpecializedPingpongEEENS5_IJNSA_ILi64EEESG_SG_EEEfNS5_IJlSB_lEEEfSI_NS4_8TiledMMAINS4_8MMA_AtomIJNS4_4SM904GMMA29MMA_64x64x8_F32TF32TF32_SS_TNILNSM_7ScaleInE1ELSO_1EEEEEENS4_6LayoutINS5_IJSB_SB_SB_EEENS5_IJNSA_ILi0EEEST_ST_EEEEENS5_IJNS4_10UnderscoreESW_SW_EEEEENS4_23SM90_TMA_LOAD_MULTICASTENS4_14ComposedLayoutINS4_7SwizzleILi3ELi4ELi3EEENS4_18smem_ptr_flag_bitsILi32EEENSR_INS5_IJNSA_ILi8EEENSA_ILi32EEEEEENS5_IJS16_SB_EEEEEEEvNS4_8identityENS4_13SM90_TMA_LOADES1A_vS1B_EENS_8epilogue10collective6detail29Sm90TmaWarpSpecializedAdapterINS1F_15DefaultEpilogueIfSI_SI_NS1E_6thread17LinearCombinationIfLi1EffLNS1J_9ScaleType4KindE0ELNS_15FloatRoundStyleE2EfEENS1_15EpilogueDefaultEEEEEvvEEEEvNT_6ParamsE --------------------------
	.section	.nv.constant0._ZN7cutlass13device_kernelINS_4gemm6kernel13GemmUniversalIN4cute5tupleIJiiiiEEENS1_10collective13CollectiveMmaINS1_34MainloopSm90TmaGmmaWarpSpecializedILi7ENS5_IJNS4_1CILi1EEENSA_ILi4EEESB_EEENS1_32KernelTmaWarpSpecializedPingpongEEENS5_IJNSA_ILi64EEESG_SG_EEEfNS5_IJlSB_lEEEfSI_NS4_8TiledMMAINS4_8MMA_AtomIJNS4_4SM904GMMA29MMA_64x64x8_F32TF32TF32_SS_TNILNSM_7ScaleInE1ELSO_1EEEEEENS4_6LayoutINS5_IJSB_SB_SB_EEENS5_IJNSA_ILi0EEEST_ST_EEEEENS5_IJNS4_10UnderscoreESW_SW_EEEEENS4_23SM90_TMA_LOAD_MULTICASTENS4_14ComposedLayoutINS4_7SwizzleILi3ELi4ELi3EEENS4_18smem_ptr_flag_bitsILi32EEENSR_INS5_IJNSA_ILi8EEENSA_ILi32EEEEEENS5_IJS16_SB_EEEEEEEvNS4_8identityENS4_13SM90_TMA_LOADES1A_vS1B_EENS_8epilogue10collective6detail29Sm90TmaWarpSpecializedAdapterINS1F_15DefaultEpilogueIfSI_SI_NS1E_6thread17LinearCombinationIfLi1EffLNS1J_9ScaleType4KindE0ELNS_15FloatRoundStyleE2EfEENS1_15EpilogueDefaultEEEEEvvEEEEvNT_6ParamsE,"a",@progbits
	.sectionflags	@""
	.align	4
.nv.constant0._ZN7cutlass13device_kernelINS_4gemm6kernel13GemmUniversalIN4cute5tupleIJiiiiEEENS1_10collective13CollectiveMmaINS1_34MainloopSm90TmaGmmaWarpSpecializedILi7ENS5_IJNS4_1CILi1EEENSA_ILi4EEESB_EEENS1_32KernelTmaWarpSpecializedPingpongEEENS5_IJNSA_ILi64EEESG_SG_EEEfNS5_IJlSB_lEEEfSI_NS4_8TiledMMAINS4_8MMA_AtomIJNS4_4SM904GMMA29MMA_64x64x8_F32TF32TF32_SS_TNILNSM_7ScaleInE1ELSO_1EEEEEENS4_6LayoutINS5_IJSB_SB_SB_EEENS5_IJNSA_ILi0EEEST_ST_EEEEENS5_IJNS4_10UnderscoreESW_SW_EEEEENS4_23SM90_TMA_LOAD_MULTICASTENS4_14ComposedLayoutINS4_7SwizzleILi3ELi4ELi3EEENS4_18smem_ptr_flag_bitsILi32EEENSR_INS5_IJNSA_ILi8EEENSA_ILi32EEEEEENS5_IJS16_SB_EEEEEEEvNS4_8identityENS4_13SM90_TMA_LOADES1A_vS1B_EENS_8epilogue10collective6detail29Sm90TmaWarpSpecializedAdapterINS1F_15DefaultEpilogueIfSI_SI_NS1E_6thread17LinearCombinationIfLi1EffLNS1J_9ScaleType4KindE0ELNS_15FloatRoundStyleE2EfEENS1_15EpilogueDefaultEEEEEvvEEEEvNT_6ParamsE:
	.zero		1664


//--------------------- SYMBOLS --------------------------

	.type		.nv.reservedSmem.offset0,@object
	.size		.nv.reservedSmem.offset0,0x4
	.type		__assertfail,@function
